	.target	sm_80

	.elftype	@"ET_EXEC"


//--------------------- .note.nv.tkinfo           --------------------------
	.section	.note.nv.tkinfo,"",@"SHT_NOTE"
	.sectionflags	@"SHF_NOTE_NV_TKINFO"
	.tkinfo
        /*0018*/ 	.word	0x00000002
        /*0030*/ 	.string	""
        /*0030*/ 	.string	"ptxas"
        /*0030*/ 	.string	"Cuda compilation tools, release 13.0, V13.0.88"
        /*0030*/ 	.string	"Build cuda_13.0.r13.0/compiler.36424714_0"
        /*0030*/ 	.string	"-arch sm_80 -m 64 "



//--------------------- .note.nv.cuinfo           --------------------------
	.section	.note.nv.cuinfo,"",@"SHT_NOTE"
	.sectionflags	@"SHF_NOTE_NV_CUINFO"
        /*0018*/ 	.short	0x0002
        /*001a*/ 	.short	0x0050
        /*001c*/ 	.short	0x0082
	.zero		2


//--------------------- .nv.info                  --------------------------
	.section	.nv.info,"",@"SHT_CUDA_INFO"
	.align	4


	//----- nvinfo : EIATTR_REGCOUNT
	.align		4
        /*0000*/ 	.byte	0x04, 0x2f
        /*0002*/ 	.short	(.L_1 - .L_0)
	.align		4
.L_0:
        /*0004*/ 	.word	index@(_ZN17fastertransformer22oneShotAllReduceKernelItEEvNS_15AllReduceParamsIT_EE)
        /*0008*/ 	.word	0x0000001d


	//----- nvinfo : EIATTR_FRAME_SIZE
	.align		4
.L_1:
        /*000c*/ 	.byte	0x04, 0x11
        /*000e*/ 	.short	(.L_3 - .L_2)
	.align		4
.L_2:
        /*0010*/ 	.word	index@(_ZN17fastertransformer22oneShotAllReduceKernelItEEvNS_15AllReduceParamsIT_EE)
        /*0014*/ 	.word	0x00000000


	//----- nvinfo : EIATTR_REGCOUNT
	.align		4
.L_3:
        /*0018*/ 	.byte	0x04, 0x2f
        /*001a*/ 	.short	(.L_5 - .L_4)
	.align		4
.L_4:
        /*001c*/ 	.word	index@(_ZN17fastertransformer22twoShotAllReduceKernelItEEvNS_15AllReduceParamsIT_EE)
        /*0020*/ 	.word	0x00000020


	//----- nvinfo : EIATTR_FRAME_SIZE
	.align		4
.L_5:
        /*0024*/ 	.byte	0x04, 0x11
        /*0026*/ 	.short	(.L_7 - .L_6)
	.align		4
.L_6:
        /*0028*/ 	.word	index@(_ZN17fastertransformer22twoShotAllReduceKernelItEEvNS_15AllReduceParamsIT_EE)
        /*002c*/ 	.word	0x00000000


	//----- nvinfo : EIATTR_REGCOUNT
	.align		4
.L_7:
        /*0030*/ 	.byte	0x04, 0x2f
        /*0032*/ 	.short	(.L_9 - .L_8)
	.align		4
.L_8:
        /*0034*/ 	.word	index@(_ZN17fastertransformer22oneShotAllReduceKernelIjEEvNS_15AllReduceParamsIT_EE)
        /*0038*/ 	.word	0x0000001e


	//----- nvinfo : EIATTR_FRAME_SIZE
	.align		4
.L_9:
        /*003c*/ 	.byte	0x04, 0x11
        /*003e*/ 	.short	(.L_11 - .L_10)
	.align		4
.L_10:
        /*0040*/ 	.word	index@(_ZN17fastertransformer22oneShotAllReduceKernelIjEEvNS_15AllReduceParamsIT_EE)
        /*0044*/ 	.word	0x00000000


	//----- nvinfo : EIATTR_REGCOUNT
	.align		4
.L_11:
        /*0048*/ 	.byte	0x04, 0x2f
        /*004a*/ 	.short	(.L_13 - .L_12)
	.align		4
.L_12:
        /*004c*/ 	.word	index@(_ZN17fastertransformer22twoShotAllReduceKernelIjEEvNS_15AllReduceParamsIT_EE)
        /*0050*/ 	.word	0x00000020


	//----- nvinfo : EIATTR_FRAME_SIZE
	.align		4
.L_13:
        /*0054*/ 	.byte	0x04, 0x11
        /*0056*/ 	.short	(.L_15 - .L_14)
	.align		4
.L_14:
        /*0058*/ 	.word	index@(_ZN17fastertransformer22twoShotAllReduceKernelIjEEvNS_15AllReduceParamsIT_EE)
        /*005c*/ 	.word	0x00000000


	//----- nvinfo : EIATTR_MIN_STACK_SIZE
	.align		4
.L_15:
        /*0060*/ 	.byte	0x04, 0x12
        /*0062*/ 	.short	(.L_17 - .L_16)
	.align		4
.L_16:
        /*0064*/ 	.word	index@(_ZN17fastertransformer22twoShotAllReduceKernelIjEEvNS_15AllReduceParamsIT_EE)
        /*0068*/ 	.word	0x00000000


	//----- nvinfo : EIATTR_MIN_STACK_SIZE
	.align		4
.L_17:
        /*006c*/ 	.byte	0x04, 0x12
        /*006e*/ 	.short	(.L_19 - .L_18)
	.align		4
.L_18:
        /*0070*/ 	.word	index@(_ZN17fastertransformer22oneShotAllReduceKernelIjEEvNS_15AllReduceParamsIT_EE)
        /*0074*/ 	.word	0x00000000


	//----- nvinfo : EIATTR_MIN_STACK_SIZE
	.align		4
.L_19:
        /*0078*/ 	.byte	0x04, 0x12
        /*007a*/ 	.short	(.L_21 - .L_20)
	.align		4
.L_20:
        /*007c*/ 	.word	index@(_ZN17fastertransformer22twoShotAllReduceKernelItEEvNS_15AllReduceParamsIT_EE)
        /*0080*/ 	.word	0x00000000


	//----- nvinfo : EIATTR_MIN_STACK_SIZE
	.align		4
.L_21:
        /*0084*/ 	.byte	0x04, 0x12
        /*0086*/ 	.short	(.L_23 - .L_22)
	.align		4
.L_22:
        /*0088*/ 	.word	index@(_ZN17fastertransformer22oneShotAllReduceKernelItEEvNS_15AllReduceParamsIT_EE)
        /*008c*/ 	.word	0x00000000
.L_23:


//--------------------- .nv.info._ZN17fastertransformer22twoShotAllReduceKernelIjEEvNS_15AllReduceParamsIT_EE --------------------------
	.section	.nv.info._ZN17fastertransformer22twoShotAllReduceKernelIjEEvNS_15AllReduceParamsIT_EE,"",@"SHT_CUDA_INFO"
	.sectionflags	@""
	.align	4


	//----- nvinfo : EIATTR_CUDA_API_VERSION
	.align		4
        /*0000*/ 	.byte	0x04, 0x37
        /*0002*/ 	.short	(.L_25 - .L_24)
.L_24:
        /*0004*/ 	.word	0x00000082


	//----- nvinfo : EIATTR_SW2861232_WAR
	.align		4
.L_25:
        /*0008*/ 	.byte	0x01, 0x35
	.zero		2


	//----- nvinfo : EIATTR_PARAM_CBANK
	.align		4
        /*000c*/ 	.byte	0x04, 0x0a
        /*000e*/ 	.short	(.L_27 - .L_26)
	.align		4
.L_26:
        /*0010*/ 	.word	index@(.nv.constant0._ZN17fastertransformer22twoShotAllReduceKernelIjEEvNS_15AllReduceParamsIT_EE)
        /*0014*/ 	.short	0x0160
        /*0016*/ 	.short	0x00c8


	//----- nvinfo : EIATTR_CBANK_PARAM_SIZE
	.align		4
.L_27:
        /*0018*/ 	.byte	0x03, 0x19
        /*001a*/ 	.short	0x00c8


	//----- nvinfo : EIATTR_KPARAM_INFO
	.align		4
        /*001c*/ 	.byte	0x04, 0x17
        /*001e*/ 	.short	(.L_29 - .L_28)
.L_28:
        /*0020*/ 	.word	0x00000000
        /*0024*/ 	.short	0x0000
        /*0026*/ 	.short	0x0000
        /*0028*/ 	.byte	0x00, 0xf0, 0x21, 0x03


	//----- nvinfo : EIATTR_MAXREG_COUNT
	.align		4
.L_29:
        /*002c*/ 	.byte	0x03, 0x1b
        /*002e*/ 	.short	0x00ff


	//----- nvinfo : EIATTR_NUM_BARRIERS
	.align		4
        /*0030*/ 	.byte	0x02, 0x4c
        /*0032*/ 	.byte	0x01
	.zero		1


	//----- nvinfo : EIATTR_MERCURY_ISA_VERSION
	.align		4
        /*0034*/ 	.byte	0x03, 0x5f
        /*0036*/ 	.short	0x0000


	//----- nvinfo : EIATTR_EXIT_INSTR_OFFSETS
	.align		4
        /*0038*/ 	.byte	0x04, 0x1c
        /*003a*/ 	.short	(.L_31 - .L_30)


	//   ....[0]....
.L_30:
        /*003c*/ 	.word	0x00000a60


	//   ....[1]....
        /*0040*/ 	.word	0x00001160


	//----- nvinfo : EIATTR_CRS_STACK_SIZE
	.align		4
.L_31:
        /*0044*/ 	.byte	0x04, 0x1e
        /*0046*/ 	.short	(.L_33 - .L_32)
.L_32:
        /*0048*/ 	.word	0x00000000
.L_33:


//--------------------- .nv.info._ZN17fastertransformer22oneShotAllReduceKernelIjEEvNS_15AllReduceParamsIT_EE --------------------------
	.section	.nv.info._ZN17fastertransformer22oneShotAllReduceKernelIjEEvNS_15AllReduceParamsIT_EE,"",@"SHT_CUDA_INFO"
	.sectionflags	@""
	.align	4


	//----- nvinfo : EIATTR_CUDA_API_VERSION
	.align		4
        /*0000*/ 	.byte	0x04, 0x37
        /*0002*/ 	.short	(.L_35 - .L_34)
.L_34:
        /*0004*/ 	.word	0x00000082


	//----- nvinfo : EIATTR_SW2861232_WAR
	.align		4
.L_35:
        /*0008*/ 	.byte	0x01, 0x35
	.zero		2


	//----- nvinfo : EIATTR_PARAM_CBANK
	.align		4
        /*000c*/ 	.byte	0x04, 0x0a
        /*000e*/ 	.short	(.L_37 - .L_36)
	.align		4
.L_36:
        /*0010*/ 	.word	index@(.nv.constant0._ZN17fastertransformer22oneShotAllReduceKernelIjEEvNS_15AllReduceParamsIT_EE)
        /*0014*/ 	.short	0x0160
        /*0016*/ 	.short	0x00c8


	//----- nvinfo : EIATTR_CBANK_PARAM_SIZE
	.align		4
.L_37:
        /*0018*/ 	.byte	0x03, 0x19
        /*001a*/ 	.short	0x00c8


	//----- nvinfo : EIATTR_KPARAM_INFO
	.align		4
        /*001c*/ 	.byte	0x04, 0x17
        /*001e*/ 	.short	(.L_39 - .L_38)
.L_38:
        /*0020*/ 	.word	0x00000000
        /*0024*/ 	.short	0x0000
        /*0026*/ 	.short	0x0000
        /*0028*/ 	.byte	0x00, 0xf0, 0x21, 0x03


	//----- nvinfo : EIATTR_MAXREG_COUNT
	.align		4
.L_39:
        /*002c*/ 	.byte	0x03, 0x1b
        /*002e*/ 	.short	0x00ff


	//----- nvinfo : EIATTR_NUM_BARRIERS
	.align		4
        /*0030*/ 	.byte	0x02, 0x4c
        /*0032*/ 	.byte	0x01
	.zero		1


	//----- nvinfo : EIATTR_MERCURY_ISA_VERSION
	.align		4
        /*0034*/ 	.byte	0x03, 0x5f
        /*0036*/ 	.short	0x0000


	//----- nvinfo : EIATTR_EXIT_INSTR_OFFSETS
	.align		4
        /*0038*/ 	.byte	0x04, 0x1c
        /*003a*/ 	.short	(.L_41 - .L_40)


	//   ....[0]....
.L_40:
        /*003c*/ 	.word	0x00000340


	//   ....[1]....
        /*0040*/ 	.word	0x00000920


	//----- nvinfo : EIATTR_CRS_STACK_SIZE
	.align		4
.L_41:
        /*0044*/ 	.byte	0x04, 0x1e
        /*0046*/ 	.short	(.L_43 - .L_42)
.L_42:
        /*0048*/ 	.word	0x00000000
.L_43:


//--------------------- .nv.info._ZN17fastertransformer22twoShotAllReduceKernelItEEvNS_15AllReduceParamsIT_EE --------------------------
	.section	.nv.info._ZN17fastertransformer22twoShotAllReduceKernelItEEvNS_15AllReduceParamsIT_EE,"",@"SHT_CUDA_INFO"
	.sectionflags	@""
	.align	4


	//----- nvinfo : EIATTR_CUDA_API_VERSION
	.align		4
        /*0000*/ 	.byte	0x04, 0x37
        /*0002*/ 	.short	(.L_45 - .L_44)
.L_44:
        /*0004*/ 	.word	0x00000082


	//----- nvinfo : EIATTR_SW2861232_WAR
	.align		4
.L_45:
        /*0008*/ 	.byte	0x01, 0x35
	.zero		2


	//----- nvinfo : EIATTR_PARAM_CBANK
	.align		4
        /*000c*/ 	.byte	0x04, 0x0a
        /*000e*/ 	.short	(.L_47 - .L_46)
	.align		4
.L_46:
        /*0010*/ 	.word	index@(.nv.constant0._ZN17fastertransformer22twoShotAllReduceKernelItEEvNS_15AllReduceParamsIT_EE)
        /*0014*/ 	.short	0x0160
        /*0016*/ 	.short	0x00c8


	//----- nvinfo : EIATTR_CBANK_PARAM_SIZE
	.align		4
.L_47:
        /*0018*/ 	.byte	0x03, 0x19
        /*001a*/ 	.short	0x00c8


	//----- nvinfo : EIATTR_KPARAM_INFO
	.align		4
        /*001c*/ 	.byte	0x04, 0x17
        /*001e*/ 	.short	(.L_49 - .L_48)
.L_48:
        /*0020*/ 	.word	0x00000000
        /*0024*/ 	.short	0x0000
        /*0026*/ 	.short	0x0000
        /*0028*/ 	.byte	0x00, 0xf0, 0x21, 0x03


	//----- nvinfo : EIATTR_MAXREG_COUNT
	.align		4
.L_49:
        /*002c*/ 	.byte	0x03, 0x1b
        /*002e*/ 	.short	0x00ff


	//----- nvinfo : EIATTR_NUM_BARRIERS
	.align		4
        /*0030*/ 	.byte	0x02, 0x4c
        /*0032*/ 	.byte	0x01
	.zero		1


	//----- nvinfo : EIATTR_MERCURY_ISA_VERSION
	.align		4
        /*0034*/ 	.byte	0x03, 0x5f
        /*0036*/ 	.short	0x0000


	//----- nvinfo : EIATTR_EXIT_INSTR_OFFSETS
	.align		4
        /*0038*/ 	.byte	0x04, 0x1c
        /*003a*/ 	.short	(.L_51 - .L_50)


	//   ....[0]....
.L_50:
        /*003c*/ 	.word	0x00000a60


	//   ....[1]....
        /*0040*/ 	.word	0x00001160


	//----- nvinfo : EIATTR_CRS_STACK_SIZE
	.align		4
.L_51:
        /*0044*/ 	.byte	0x04, 0x1e
        /*0046*/ 	.short	(.L_53 - .L_52)
.L_52:
        /*0048*/ 	.word	0x00000000
.L_53:


//--------------------- .nv.info._ZN17fastertransformer22oneShotAllReduceKernelItEEvNS_15AllReduceParamsIT_EE --------------------------
	.section	.nv.info._ZN17fastertransformer22oneShotAllReduceKernelItEEvNS_15AllReduceParamsIT_EE,"",@"SHT_CUDA_INFO"
	.sectionflags	@""
	.align	4


	//----- nvinfo : EIATTR_CUDA_API_VERSION
	.align		4
        /*0000*/ 	.byte	0x04, 0x37
        /*0002*/ 	.short	(.L_55 - .L_54)
.L_54:
        /*0004*/ 	.word	0x00000082


	//----- nvinfo : EIATTR_SW2861232_WAR
	.align		4
.L_55:
        /*0008*/ 	.byte	0x01, 0x35
	.zero		2


	//----- nvinfo : EIATTR_PARAM_CBANK
	.align		4
        /*000c*/ 	.byte	0x04, 0x0a
        /*000e*/ 	.short	(.L_57 - .L_56)
	.align		4
.L_56:
        /*0010*/ 	.word	index@(.nv.constant0._ZN17fastertransformer22oneShotAllReduceKernelItEEvNS_15AllReduceParamsIT_EE)
        /*0014*/ 	.short	0x0160
        /*0016*/ 	.short	0x00c8


	//----- nvinfo : EIATTR_CBANK_PARAM_SIZE
	.align		4
.L_57:
        /*0018*/ 	.byte	0x03, 0x19
        /*001a*/ 	.short	0x00c8


	//----- nvinfo : EIATTR_KPARAM_INFO
	.align		4
        /*001c*/ 	.byte	0x04, 0x17
        /*001e*/ 	.short	(.L_59 - .L_58)
.L_58:
        /*0020*/ 	.word	0x00000000
        /*0024*/ 	.short	0x0000
        /*0026*/ 	.short	0x0000
        /*0028*/ 	.byte	0x00, 0xf0, 0x21, 0x03


	//----- nvinfo : EIATTR_MAXREG_COUNT
	.align		4
.L_59:
        /*002c*/ 	.byte	0x03, 0x1b
        /*002e*/ 	.short	0x00ff


	//----- nvinfo : EIATTR_NUM_BARRIERS
	.align		4
        /*0030*/ 	.byte	0x02, 0x4c
        /*0032*/ 	.byte	0x01
	.zero		1


	//----- nvinfo : EIATTR_MERCURY_ISA_VERSION
	.align		4
        /*0034*/ 	.byte	0x03, 0x5f
        /*0036*/ 	.short	0x0000


	//----- nvinfo : EIATTR_EXIT_INSTR_OFFSETS
	.align		4
        /*0038*/ 	.byte	0x04, 0x1c
        /*003a*/ 	.short	(.L_61 - .L_60)


	//   ....[0]....
.L_60:
        /*003c*/ 	.word	0x00000340


	//   ....[1]....
        /*0040*/ 	.word	0x00000920


	//----- nvinfo : EIATTR_CRS_STACK_SIZE
	.align		4
.L_61:
        /*0044*/ 	.byte	0x04, 0x1e
        /*0046*/ 	.short	(.L_63 - .L_62)
.L_62:
        /*0048*/ 	.word	0x00000000
.L_63:


//--------------------- .nv.callgraph             --------------------------
	.section	.nv.callgraph,"",@"SHT_CUDA_CALLGRAPH"
	.align	4
	.sectionentsize	8
	.align		4
        /*0000*/ 	.word	0x00000000
	.align		4
        /*0004*/ 	.word	0xffffffff
	.align		4
        /*0008*/ 	.word	0x00000000
	.align		4
        /*000c*/ 	.word	0xfffffffe
	.align		4
        /*0010*/ 	.word	0x00000000
	.align		4
        /*0014*/ 	.word	0xfffffffd
	.align		4
        /*0018*/ 	.word	0x00000000
	.align		4
        /*001c*/ 	.word	0xfffffffc


//--------------------- .nv.rel.action            --------------------------
	.section	.nv.rel.action,"",@"SHT_CUDA_RELOCINFO"
	.align	8
	.sectionentsize	8
        /*0000*/ 	.byte	0x73, 0x00, 0x00, 0x00, 0x00, 0x00, 0x00, 0x00, 0x00, 0x00, 0x00, 0x11, 0x25, 0x00, 0x05, 0x36


//--------------------- .nv.constant2._ZN17fastertransformer22twoShotAllReduceKernelIjEEvNS_15AllReduceParamsIT_EE --------------------------
	.section	.nv.constant2._ZN17fastertransformer22twoShotAllReduceKernelIjEEvNS_15AllReduceParamsIT_EE,"a",@progbits
	.sectionflags	@""
	.align	4
.nv.constant2._ZN17fastertransformer22twoShotAllReduceKernelIjEEvNS_15AllReduceParamsIT_EE:
        /*0000*/ 	.byte	0x40, 0x00, 0x00, 0x00, 0x00, 0x00, 0x00, 0x00


//--------------------- .nv.constant0._ZN17fastertransformer22twoShotAllReduceKernelIjEEvNS_15AllReduceParamsIT_EE --------------------------
	.section	.nv.constant0._ZN17fastertransformer22twoShotAllReduceKernelIjEEvNS_15AllReduceParamsIT_EE,"a",@progbits
	.sectionflags	@""
	.align	4
.nv.constant0._ZN17fastertransformer22twoShotAllReduceKernelIjEEvNS_15AllReduceParamsIT_EE:
	.zero		552


//--------------------- .nv.constant2._ZN17fastertransformer22oneShotAllReduceKernelIjEEvNS_15AllReduceParamsIT_EE --------------------------
	.section	.nv.constant2._ZN17fastertransformer22oneShotAllReduceKernelIjEEvNS_15AllReduceParamsIT_EE,"a",@progbits
	.sectionflags	@""
	.align	4
.nv.constant2._ZN17fastertransformer22oneShotAllReduceKernelIjEEvNS_15AllReduceParamsIT_EE:
        /*0000*/ 	.byte	0x40, 0x00, 0x00, 0x00, 0x00, 0x00, 0x00, 0x00


//--------------------- .nv.constant0._ZN17fastertransformer22oneShotAllReduceKernelIjEEvNS_15AllReduceParamsIT_EE --------------------------
	.section	.nv.constant0._ZN17fastertransformer22oneShotAllReduceKernelIjEEvNS_15AllReduceParamsIT_EE,"a",@progbits
	.sectionflags	@""
	.align	4
.nv.constant0._ZN17fastertransformer22oneShotAllReduceKernelIjEEvNS_15AllReduceParamsIT_EE:
	.zero		552


//--------------------- .nv.constant2._ZN17fastertransformer22twoShotAllReduceKernelItEEvNS_15AllReduceParamsIT_EE --------------------------
	.section	.nv.constant2._ZN17fastertransformer22twoShotAllReduceKernelItEEvNS_15AllReduceParamsIT_EE,"a",@progbits
	.sectionflags	@""
	.align	4
.nv.constant2._ZN17fastertransformer22twoShotAllReduceKernelItEEvNS_15AllReduceParamsIT_EE:
        /*0000*/ 	.byte	0x40, 0x00, 0x00, 0x00, 0x00, 0x00, 0x00, 0x00


//--------------------- .nv.constant0._ZN17fastertransformer22twoShotAllReduceKernelItEEvNS_15AllReduceParamsIT_EE --------------------------
	.section	.nv.constant0._ZN17fastertransformer22twoShotAllReduceKernelItEEvNS_15AllReduceParamsIT_EE,"a",@progbits
	.sectionflags	@""
	.align	4
.nv.constant0._ZN17fastertransformer22twoShotAllReduceKernelItEEvNS_15AllReduceParamsIT_EE:
	.zero		552


//--------------------- .nv.constant2._ZN17fastertransformer22oneShotAllReduceKernelItEEvNS_15AllReduceParamsIT_EE --------------------------
	.section	.nv.constant2._ZN17fastertransformer22oneShotAllReduceKernelItEEvNS_15AllReduceParamsIT_EE,"a",@progbits
	.sectionflags	@""
	.align	4
.nv.constant2._ZN17fastertransformer22oneShotAllReduceKernelItEEvNS_15AllReduceParamsIT_EE:
        /*0000*/ 	.byte	0x40, 0x00, 0x00, 0x00, 0x00, 0x00, 0x00, 0x00


//--------------------- .nv.constant0._ZN17fastertransformer22oneShotAllReduceKernelItEEvNS_15AllReduceParamsIT_EE --------------------------
	.section	.nv.constant0._ZN17fastertransformer22oneShotAllReduceKernelItEEvNS_15AllReduceParamsIT_EE,"a",@progbits
	.sectionflags	@""
	.align	4
.nv.constant0._ZN17fastertransformer22oneShotAllReduceKernelItEEvNS_15AllReduceParamsIT_EE:
	.zero		552


//--------------------- .text._ZN17fastertransformer22twoShotAllReduceKernelIjEEvNS_15AllReduceParamsIT_EE --------------------------
	.section	.text._ZN17fastertransformer22twoShotAllReduceKernelIjEEvNS_15AllReduceParamsIT_EE,"ax",@progbits
	.sectioninfo	@"SHI_REGISTERS=32"
	.align	128
.text._ZN17fastertransformer22twoShotAllReduceKernelIjEEvNS_15AllReduceParamsIT_EE:
        .type           _ZN17fastertransformer22twoShotAllReduceKernelIjEEvNS_15AllReduceParamsIT_EE,@function
        .size           _ZN17fastertransformer22twoShotAllReduceKernelIjEEvNS_15AllReduceParamsIT_EE,(.L_x_34 - _ZN17fastertransformer22twoShotAllReduceKernelIjEEvNS_15AllReduceParamsIT_EE)
        .other          _ZN17fastertransformer22twoShotAllReduceKernelIjEEvNS_15AllReduceParamsIT_EE,@"STO_CUDA_ENTRY STV_DEFAULT"
_ZN17fastertransformer22twoShotAllReduceKernelIjEEvNS_15AllReduceParamsIT_EE:
[----:B------:R-:W-:Y:S02]  /*0000*/  IMAD.MOV.U32 R1, RZ, RZ, c[0x0][0x28] ;  /* 0x00000a00ff017624 */ /* 0x000fe400078e00ff */
[----:B------:R-:W0:Y:S01]  /*0010*/  S2R R23, SR_TID.X ;  /* 0x0000000000177919 */ /* 0x000e220000002100 */
[----:B------:R-:W-:Y:S01]  /*0020*/  UMOV UR21, 0x8 ;  /* 0x0000000800157882 */ /* 0x000fe20000000000 */
[----:B------:R-:W-:Y:S01]  /*0030*/  IMAD.MOV.U32 R6, RZ, RZ, 0x8 ;  /* 0x00000008ff067424 */ /* 0x000fe200078e00ff */
[----:B------:R-:W-:Y:S01]  /*0040*/  ULDC UR4, c[0x0][0x188] ;  /* 0x0000620000047ab9 */ /* 0x000fe20000000800 */
[----:B------:R-:W1:Y:S01]  /*0050*/  S2R R24, SR_CTAID.X ;  /* 0x0000000000187919 */ /* 0x000e620000002500 */
[----:B------:R-:W-:Y:S02]  /*0060*/  UIMAD UR21, UR21, UR4, URZ ;  /* 0x00000004151572a4 */ /* 0x000fe4000f8e023f */
[----:B------:R-:W-:Y:S01]  /*0070*/  ULDC.64 UR30, c[0x0][0x118] ;  /* 0x00004600001e7ab9 */ /* 0x000fe20000000a00 */
[C---:B0-----:R-:W-:Y:S01]  /*0080*/  IMAD.SHL.U32 R2, R23.reuse, 0x4, RZ ;  /* 0x0000000417027824 */ /* 0x041fe200078e00ff */
[C---:B------:R-:W-:Y:S01]  /*0090*/  ISETP.GT.AND P2, PT, R23.reuse, 0x7, PT ;  /* 0x000000071700780c */ /* 0x040fe20003f44270 */
[----:B------:R-:W-:Y:S01]  /*00a0*/  IMAD R25, R23, R6, c[0x2][0x0] ;  /* 0x0080000017197624 */ /* 0x000fe200078e0206 */
[----:B-1----:R-:W-:-:S02]  /*00b0*/  SHF.R.S32.HI R0, RZ, 0x1f, R24 ;  /* 0x0000001fff007819 */ /* 0x002fc40000011418 */
[----:B------:R-:W-:-:S03]  /*00c0*/  SHF.R.S32.HI R3, RZ, 0x1f, R2 ;  /* 0x0000001fff037819 */ /* 0x000fc60000011402 */
[----:B------:R-:W-:Y:S02]  /*00d0*/  IMAD R5, R0, c[0x0][0x170], RZ ;  /* 0x00005c0000057a24 */ /* 0x000fe400078e02ff */
[----:B------:R-:W-:-:S04]  /*00e0*/  IMAD.WIDE.U32 R2, R24, c[0x0][0x170], R2 ;  /* 0x00005c0018027a25 */ /* 0x000fc800078e0002 */
[----:B------:R-:W-:Y:S01]  /*00f0*/  IMAD R5, R24, c[0x0][0x174], R5 ;  /* 0x00005d0018057a24 */ /* 0x000fe200078e0205 */
[----:B------:R-:W-:-:S04]  /*0100*/  IADD3 R0, P0, R2, c[0x0][0x178], RZ ;  /* 0x00005e0002007a10 */ /* 0x000fc80007f1e0ff */
[----:B------:R-:W-:Y:S02]  /*0110*/  IADD3 R4, P1, R0, c[0x0][0x170], RZ ;  /* 0x00005c0000047a10 */ /* 0x000fe40007f3e0ff */
[----:B------:R-:W-:Y:S02]  /*0120*/  IADD3.X R2, R3, c[0x0][0x17c], R5, P0, !PT ;  /* 0x00005f0003027a10 */ /* 0x000fe400007fe405 */
[----:B------:R-:W-:Y:S02]  /*0130*/  ISETP.LT.U32.AND P0, PT, R4, c[0x0][0x160], PT ;  /* 0x0000580004007a0c */ /* 0x000fe40003f01070 */
[----:B------:R-:W-:-:S04]  /*0140*/  IADD3.X R21, R2, c[0x0][0x174], RZ, P1, !PT ;  /* 0x00005d0002157a10 */ /* 0x000fc80000ffe4ff */
[----:B------:R-:W-:-:S04]  /*0150*/  ISETP.LT.U32.AND.EX P0, PT, R21, c[0x0][0x164], PT, P0 ;  /* 0x0000590015007a0c */ /* 0x000fc80003f01100 */
[----:B------:R-:W-:Y:S02]  /*0160*/  SEL R3, R4, c[0x0][0x160], P0 ;  /* 0x0000580004037a07 */ /* 0x000fe40000000000 */
[----:B------:R-:W-:Y:S01]  /*0170*/  SEL R21, R21, c[0x0][0x164], P0 ;  /* 0x0000590015157a07 */ /* 0x000fe20000000000 */
[----:B------:R-:W-:Y:S05]  /*0180*/  @P2 BRA `(.L_x_0) ;  /* 0x0000011000002947 */ /* 0x000fea0003800000 */
[----:B------:R-:W-:Y:S01]  /*0190*/  ISETP.NE.AND P0, PT, R24, RZ, PT ;  /* 0x000000ff1800720c */ /* 0x000fe20003f05270 */
[----:B------:R-:W-:Y:S02]  /*01a0*/  ULDC.64 UR4, c[0x0][UR21+0x1a0] ;  /* 0x0000680015047abb */ /* 0x000fe40008000a00 */
[----:B------:R-:W-:Y:S02]  /*01b0*/  IMAD.U32 R6, RZ, RZ, UR4 ;  /* 0x00000004ff067e24 */ /* 0x000fe4000f8e00ff */
[----:B------:R-:W-:-:S08]  /*01c0*/  IMAD.U32 R7, RZ, RZ, UR5 ;  /* 0x00000005ff077e24 */ /* 0x000fd0000f8e00ff */
[----:B------:R-:W-:Y:S05]  /*01d0*/  @P0 BRA `(.L_x_1) ;  /* 0x0000007000000947 */ /* 0x000fea0003800000 */
[----:B------:R-:W0:Y:S01]  /*01e0*/  LDC.64 R4, c[0x0][R25+0x160] ;  /* 0x0000580019047b82 */ /* 0x000e220000000a00 */
[----:B------:R-:W-:Y:S02]  /*01f0*/  IMAD.MOV.U32 R9, RZ, RZ, c[0x0][0x188] ;  /* 0x00006200ff097624 */ /* 0x000fe400078e00ff */
[----:B------:R-:W-:-:S03]  /*0200*/  IMAD.MOV.U32 R8, RZ, RZ, c[0x0][0x18c] ;  /* 0x00006300ff087624 */ /* 0x000fc600078e00ff */
[----:B0-----:R-:W-:-:S04]  /*0210*/  LEA R4, P0, R9, R4, 0x2 ;  /* 0x0000000409047211 */ /* 0x001fc800078010ff */
[----:B------:R-:W-:Y:S01]  /*0220*/  LEA.HI.X R5, R9, R5, R8, 0x2, P0 ;  /* 0x0000000509057211 */ /* 0x000fe200000f1408 */
[----:B------:R-:W-:-:S05]  /*0230*/  IMAD.MOV.U32 R9, RZ, RZ, c[0x0][0x198] ;  /* 0x00006600ff097624 */ /* 0x000fca00078e00ff */
[----:B------:R0:W-:Y:S03]  /*0240*/  STG.E [R4.64], R9 ;  /* 0x0000000904007986 */ /* 0x0001e6000c10191e */
.L_x_1:
[----:B0-----:R-:W-:-:S05]  /*0250*/  IMAD.WIDE R4, R23, 0x4, R6 ;  /* 0x0000000417047825 */ /* 0x001fca00078e0206 */
.L_x_2:
[----:B------:R-:W2:Y:S01]  /*0260*/  LDG.E.STRONG.SYS R6, [R4.64] ;  /* 0x0000001e04067981 */ /* 0x000ea2000c1f5900 */
[----:B------:R-:W-:Y:S01]  /*0270*/  YIELD ;  /* 0x0000000000007946 */ /* 0x000fe20003800000 */
[----:B--2---:R-:W-:-:S13]  /*0280*/  ISETP.GE.U32.AND P0, PT, R6, c[0x0][0x198], PT ;  /* 0x0000660006007a0c */ /* 0x004fda0003f06070 */
[----:B------:R-:W-:Y:S05]  /*0290*/  @!P0 BRA `(.L_x_2) ;  /* 0xffffffc000008947 */ /* 0x000fea000383ffff */
.L_x_0:
[----:B------:R-:W-:Y:S02]  /*02a0*/  WARPSYNC 0xffffffff ;  /* 0xffffffff00007948 */ /* 0x000fe40003800000 */
[----:B------:R-:W-:Y:S01]  /*02b0*/  ULDC UR29, c[0x0][0x188] ;  /* 0x00006200001d7ab9 */ /* 0x000fe20000000800 */
[----:B------:R-:W-:Y:S01]  /*02c0*/  ISETP.GE.U32.AND P0, PT, R0, R3, PT ;  /* 0x000000030000720c */ /* 0x000fe20003f06070 */
[----:B------:R-:W-:Y:S01]  /*02d0*/  UIADD3 UR18, UR21, 0x8, URZ ;  /* 0x0000000815127890 */ /* 0x000fe2000fffe03f */
[----:B------:R-:W-:Y:S01]  /*02e0*/  BAR.SYNC.DEFER_BLOCKING 0x0 ;  /* 0x0000000000007b1d */ /* 0x000fe20000010000 */
[----:B------:R-:W-:Y:S01]  /*02f0*/  UIADD3 UR16, UR21, 0x10, URZ ;  /* 0x0000001015107890 */ /* 0x000fe2000fffe03f */
[----:B------:R-:W-:Y:S01]  /*0300*/  ISETP.GE.U32.AND.EX P0, PT, R2, R21, PT, P0 ;  /* 0x000000150200720c */ /* 0x000fe20003f06100 */
[----:B------:R-:W-:Y:S02]  /*0310*/  UIADD3 UR14, UR21, 0x18, URZ ;  /* 0x00000018150e7890 */ /* 0x000fe4000fffe03f */
[----:B------:R-:W-:Y:S01]  /*0320*/  UIADD3 UR12, UR21, 0x20, URZ ;  /* 0x00000020150c7890 */ /* 0x000fe2000fffe03f */
[----:B------:R-:W-:Y:S01]  /*0330*/  BSSY B0, `(.L_x_3) ;  /* 0x000005a000007945 */ /* 0x000fe20003800000 */
[----:B------:R-:W-:-:S02]  /*0340*/  UIADD3 UR10, UR21, 0x28, URZ ;  /* 0x00000028150a7890 */ /* 0x000fc4000fffe03f */
[----:B------:R-:W-:Y:S02]  /*0350*/  UIADD3 UR8, UR21, 0x30, URZ ;  /* 0x0000003015087890 */ /* 0x000fe4000fffe03f */
[----:B------:R-:W-:Y:S02]  /*0360*/  UIADD3 UR6, UR21, 0x38, URZ ;  /* 0x0000003815067890 */ /* 0x000fe4000fffe03f */
[----:B------:R-:W-:Y:S02]  /*0370*/  USHF.L.U32 UR4, UR29, 0x3, URZ ;  /* 0x000000031d047899 */ /* 0x000fe4000800063f */
[----:B------:R-:W-:Y:S02]  /*0380*/  ULOP3.LUT UR18, UR18, 0x38, URZ, 0xc0, !UPT ;  /* 0x0000003812127892 */ /* 0x000fe4000f8ec03f */
[----:B------:R-:W-:Y:S02]  /*0390*/  ULOP3.LUT UR16, UR16, 0x38, URZ, 0xc0, !UPT ;  /* 0x0000003810107892 */ /* 0x000fe4000f8ec03f */
[----:B------:R-:W-:-:S02]  /*03a0*/  ULOP3.LUT UR14, UR14, 0x38, URZ, 0xc0, !UPT ;  /* 0x000000380e0e7892 */ /* 0x000fc4000f8ec03f */
[----:B------:R-:W-:Y:S02]  /*03b0*/  ULOP3.LUT UR12, UR12, 0x38, URZ, 0xc0, !UPT ;  /* 0x000000380c0c7892 */ /* 0x000fe4000f8ec03f */
[----:B------:R-:W-:Y:S02]  /*03c0*/  ULOP3.LUT UR10, UR10, 0x38, URZ, 0xc0, !UPT ;  /* 0x000000380a0a7892 */ /* 0x000fe4000f8ec03f */
[----:B------:R-:W-:Y:S02]  /*03d0*/  ULOP3.LUT UR8, UR8, 0x38, URZ, 0xc0, !UPT ;  /* 0x0000003808087892 */ /* 0x000fe4000f8ec03f */
[----:B------:R-:W-:Y:S02]  /*03e0*/  ULOP3.LUT UR6, UR6, 0x38, URZ, 0xc0, !UPT ;  /* 0x0000003806067892 */ /* 0x000fe4000f8ec03f */
[----:B------:R-:W-:Y:S02]  /*03f0*/  ULOP3.LUT UR4, UR4, 0x38, URZ, 0xc0, !UPT ;  /* 0x0000003804047892 */ /* 0x000fe4000f8ec03f */
[----:B------:R-:W-:-:S02]  /*0400*/  ULDC UR20, c[0x0][0x0] ;  /* 0x0000000000147ab9 */ /* 0x000fc40000000800 */
[----:B------:R-:W-:Y:S02]  /*0410*/  USHF.L.U32 UR20, UR20, 0x2, URZ ;  /* 0x0000000214147899 */ /* 0x000fe4000800063f */
[----:B------:R-:W-:Y:S02]  /*0420*/  ULDC.64 UR18, c[0x0][UR18+0x1e0] ;  /* 0x0000780012127abb */ /* 0x000fe40008000a00 */
[----:B------:R-:W-:Y:S02]  /*0430*/  ULDC.64 UR16, c[0x0][UR16+0x1e0] ;  /* 0x0000780010107abb */ /* 0x000fe40008000a00 */
[----:B------:R-:W-:Y:S02]  /*0440*/  ULDC.64 UR14, c[0x0][UR14+0x1e0] ;  /* 0x000078000e0e7abb */ /* 0x000fe40008000a00 */
[----:B------:R-:W-:Y:S02]  /*0450*/  ULDC.64 UR12, c[0x0][UR12+0x1e0] ;  /* 0x000078000c0c7abb */ /* 0x000fe40008000a00 */
[----:B------:R-:W-:-:S02]  /*0460*/  ULDC.64 UR10, c[0x0][UR10+0x1e0] ;  /* 0x000078000a0a7abb */ /* 0x000fc40008000a00 */
[----:B------:R-:W-:Y:S02]  /*0470*/  ULDC.64 UR8, c[0x0][UR8+0x1e0] ;  /* 0x0000780008087abb */ /* 0x000fe40008000a00 */
[----:B------:R-:W-:Y:S02]  /*0480*/  ULDC.64 UR6, c[0x0][UR6+0x1e0] ;  /* 0x0000780006067abb */ /* 0x000fe40008000a00 */
[----:B------:R-:W-:Y:S01]  /*0490*/  ULDC.64 UR4, c[0x0][UR4+0x1e0] ;  /* 0x0000780004047abb */ /* 0x000fe20008000a00 */
[----:B------:R-:W-:Y:S05]  /*04a0*/  @P0 BRA `(.L_x_4) ;  /* 0x0000042000000947 */ /* 0x000fea0003800000 */
[----:B------:R-:W-:Y:S02]  /*04b0*/  IMAD.MOV.U32 R22, RZ, RZ, R0 ;  /* 0x000000ffff167224 */ /* 0x000fe400078e0000 */
[----:B------:R-:W-:-:S04]  /*04c0*/  IMAD.MOV.U32 R20, RZ, RZ, R2 ;  /* 0x000000ffff147224 */ /* 0x000fc800078e0002 */
.L_x_5:
[C---:B0-----:R-:W-:Y:S01]  /*04d0*/  IMAD.SHL.U32 R17, R22.reuse, 0x4, RZ ;  /* 0x0000000416117824 */ /* 0x041fe200078e00ff */
[----:B------:R-:W-:-:S04]  /*04e0*/  SHF.L.U64.HI R16, R22, 0x2, R20 ;  /* 0x0000000216107819 */ /* 0x000fc80000010214 */
[C---:B------:R-:W-:Y:S02]  /*04f0*/  IADD3 R28, P1, R17.reuse, UR4, RZ ;  /* 0x00000004111c7c10 */ /* 0x040fe4000ff3e0ff */
[----:B------:R-:W-:Y:S02]  /*0500*/  IADD3 R4, P3, R17, UR18, RZ ;  /* 0x0000001211047c10 */ /* 0x000fe4000ff7e0ff */
[C---:B------:R-:W-:Y:S02]  /*0510*/  IADD3.X R29, R16.reuse, UR5, RZ, P1, !PT ;  /* 0x00000005101d7c10 */ /* 0x040fe40008ffe4ff */
[----:B------:R-:W-:-:S03]  /*0520*/  IADD3.X R5, R16, UR19, RZ, P3, !PT ;  /* 0x0000001310057c10 */ /* 0x000fc60009ffe4ff */
[----:B------:R-:W2:Y:S04]  /*0530*/  LDG.E.128 R8, [R28.64] ;  /* 0x0000001e1c087981 */ /* 0x000ea8000c1e1d00 */
[----:B------:R-:W3:Y:S01]  /*0540*/  LDG.E.128 R4, [R4.64] ;  /* 0x0000001e04047981 */ /* 0x000ee2000c1e1d00 */
[C---:B------:R-:W-:Y:S02]  /*0550*/  IADD3 R14, P1, R17.reuse, UR16, RZ ;  /* 0x00000010110e7c10 */ /* 0x040fe4000ff3e0ff */
[----:B------:R-:W-:Y:S02]  /*0560*/  IADD3 R12, P3, R17, UR14, RZ ;  /* 0x0000000e110c7c10 */ /* 0x000fe4000ff7e0ff */
[C---:B------:R-:W-:Y:S02]  /*0570*/  IADD3.X R15, R16.reuse, UR17, RZ, P1, !PT ;  /* 0x00000011100f7c10 */ /* 0x040fe40008ffe4ff */
[----:B------:R-:W-:Y:S01]  /*0580*/  IADD3.X R13, R16, UR15, RZ, P3, !PT ;  /* 0x0000000f100d7c10 */ /* 0x000fe20009ffe4ff */
[----:B--2---:R-:W-:-:S02]  /*0590*/  FADD R19, RZ, R8 ;  /* 0x00000008ff137221 */ /* 0x004fc40000000000 */
[----:B------:R-:W-:Y:S02]  /*05a0*/  FADD R18, RZ, R9 ;  /* 0x00000009ff127221 */ /* 0x000fe40000000000 */
[----:B------:R-:W-:Y:S02]  /*05b0*/  FADD R27, RZ, R10 ;  /* 0x0000000aff1b7221 */ /* 0x000fe40000000000 */
[----:B------:R-:W-:Y:S02]  /*05c0*/  FADD R26, RZ, R11 ;  /* 0x0000000bff1a7221 */ /* 0x000fe40000000000 */
[----:B---3--:R-:W-:Y:S01]  /*05d0*/  FADD R19, R4, R19 ;  /* 0x0000001304137221 */ /* 0x008fe20000000000 */
[----:B------:R0:W2:Y:S01]  /*05e0*/  LDG.E.128 R8, [R14.64] ;  /* 0x0000001e0e087981 */ /* 0x0000a2000c1e1d00 */
[----:B------:R-:W-:Y:S01]  /*05f0*/  IADD3 R4, P1, R17, UR12, RZ ;  /* 0x0000000c11047c10 */ /* 0x000fe2000ff3e0ff */
[----:B------:R-:W-:Y:S02]  /*0600*/  FADD R18, R5, R18 ;  /* 0x0000001205127221 */ /* 0x000fe40000000000 */
[----:B------:R-:W-:Y:S01]  /*0610*/  FADD R27, R6, R27 ;  /* 0x0000001b061b7221 */ /* 0x000fe20000000000 */
[----:B------:R-:W-:Y:S01]  /*0620*/  IADD3.X R5, R16, UR13, RZ, P1, !PT ;  /* 0x0000000d10057c10 */ /* 0x000fe20008ffe4ff */
[----:B------:R-:W-:Y:S01]  /*0630*/  FADD R26, R7, R26 ;  /* 0x0000001a071a7221 */ /* 0x000fe20000000000 */
[----:B0-----:R-:W3:Y:S04]  /*0640*/  LDG.E.128 R12, [R12.64] ;  /* 0x0000001e0c0c7981 */ /* 0x001ee8000c1e1d00 */
[----:B------:R-:W4:Y:S01]  /*0650*/  LDG.E.128 R4, [R4.64] ;  /* 0x0000001e04047981 */ /* 0x000f22000c1e1d00 */
[----:B--2---:R-:W-:-:S02]  /*0660*/  FADD R19, R8, R19 ;  /* 0x0000001308137221 */ /* 0x004fc40000000000 */
[----:B------:R-:W-:Y:S01]  /*0670*/  FADD R27, R10, R27 ;  /* 0x0000001b0a1b7221 */ /* 0x000fe20000000000 */
[----:B------:R-:W-:Y:S01]  /*0680*/  IADD3 R10, P1, R17, UR10, RZ ;  /* 0x0000000a110a7c10 */ /* 0x000fe2000ff3e0ff */
[----:B------:R-:W-:Y:S02]  /*0690*/  FADD R8, R9, R18 ;  /* 0x0000001209087221 */ /* 0x000fe40000000000 */
[----:B------:R-:W-:Y:S01]  /*06a0*/  FADD R26, R11, R26 ;  /* 0x0000001a0b1a7221 */ /* 0x000fe20000000000 */
[----:B------:R-:W-:Y:S01]  /*06b0*/  IADD3.X R11, R16, UR11, RZ, P1, !PT ;  /* 0x0000000b100b7c10 */ /* 0x000fe20008ffe4ff */
[----:B---3--:R-:W-:Y:S01]  /*06c0*/  FADD R9, R12, R19 ;  /* 0x000000130c097221 */ /* 0x008fe20000000000 */
[----:B------:R-:W-:Y:S01]  /*06d0*/  IADD3 R12, P3, R17, UR8, RZ ;  /* 0x00000008110c7c10 */ /* 0x000fe2000ff7e0ff */
[----:B------:R-:W-:Y:S01]  /*06e0*/  FADD R8, R13, R8 ;  /* 0x000000080d087221 */ /* 0x000fe20000000000 */
[----:B------:R-:W-:Y:S01]  /*06f0*/  IADD3 R18, P4, R17, UR6, RZ ;  /* 0x0000000611127c10 */ /* 0x000fe2000ff9e0ff */
[----:B----4-:R-:W-:Y:S01]  /*0700*/  FADD R4, R4, R9 ;  /* 0x0000000904047221 */ /* 0x010fe20000000000 */
[----:B------:R-:W-:Y:S01]  /*0710*/  IADD3.X R13, R16, UR9, RZ, P3, !PT ;  /* 0x00000009100d7c10 */ /* 0x000fe20009ffe4ff */
[----:B------:R-:W-:-:S02]  /*0720*/  FADD R5, R5, R8 ;  /* 0x0000000805057221 */ /* 0x000fc40000000000 */
[----:B------:R-:W2:Y:S01]  /*0730*/  LDG.E.128 R8, [R10.64] ;  /* 0x0000001e0a087981 */ /* 0x000ea2000c1e1d00 */
[----:B------:R-:W-:Y:S01]  /*0740*/  IADD3.X R19, R16, UR7, RZ, P4, !PT ;  /* 0x0000000710137c10 */ /* 0x000fe2000a7fe4ff */
[----:B------:R-:W-:Y:S02]  /*0750*/  FADD R27, R14, R27 ;  /* 0x0000001b0e1b7221 */ /* 0x000fe40000000000 */
[----:B------:R-:W-:Y:S02]  /*0760*/  FADD R26, R15, R26 ;  /* 0x0000001a0f1a7221 */ /* 0x000fe40000000000 */
[----:B------:R-:W3:Y:S04]  /*0770*/  LDG.E.128 R12, [R12.64] ;  /* 0x0000001e0c0c7981 */ /* 0x000ee8000c1e1d00 */
[----:B------:R-:W4:Y:S01]  /*0780*/  LDG.E.128 R16, [R18.64] ;  /* 0x0000001e12107981 */ /* 0x000f22000c1e1d00 */
[----:B------:R-:W-:-:S02]  /*0790*/  FADD R27, R6, R27 ;  /* 0x0000001b061b7221 */ /* 0x000fc40000000000 */
[----:B------:R-:W-:Y:S01]  /*07a0*/  FADD R26, R7, R26 ;  /* 0x0000001a071a7221 */ /* 0x000fe20000000000 */
[----:B------:R-:W-:-:S05]  /*07b0*/  IADD3 R22, P1, R22, UR20, RZ ;  /* 0x0000001416167c10 */ /* 0x000fca000ff3e0ff */
[----:B------:R-:W-:Y:S01]  /*07c0*/  IMAD.X R20, RZ, RZ, R20, P1 ;  /* 0x000000ffff147224 */ /* 0x000fe200008e0614 */
[----:B------:R-:W-:-:S04]  /*07d0*/  ISETP.GE.U32.AND P1, PT, R22, R3, PT ;  /* 0x000000031600720c */ /* 0x000fc80003f26070 */
[----:B------:R-:W-:Y:S01]  /*07e0*/  ISETP.GE.U32.AND.EX P1, PT, R20, R21, PT, P1 ;  /* 0x000000151400720c */ /* 0x000fe20003f26110 */
[----:B--2---:R-:W-:Y:S02]  /*07f0*/  FADD R7, R8, R4 ;  /* 0x0000000408077221 */ /* 0x004fe40000000000 */
[----:B------:R-:W-:Y:S02]  /*0800*/  FADD R4, R9, R5 ;  /* 0x0000000509047221 */ /* 0x000fe40000000000 */
[----:B------:R-:W-:Y:S02]  /*0810*/  FADD R27, R10, R27 ;  /* 0x0000001b0a1b7221 */ /* 0x000fe40000000000 */
[----:B------:R-:W-:Y:S02]  /*0820*/  FADD R26, R11, R26 ;  /* 0x0000001a0b1a7221 */ /* 0x000fe40000000000 */
[----:B---3--:R-:W-:Y:S02]  /*0830*/  FADD R7, R12, R7 ;  /* 0x000000070c077221 */ /* 0x008fe40000000000 */
[----:B------:R-:W-:-:S02]  /*0840*/  FADD R4, R13, R4 ;  /* 0x000000040d047221 */ /* 0x000fc40000000000 */
[----:B------:R-:W-:Y:S02]  /*0850*/  FADD R27, R14, R27 ;  /* 0x0000001b0e1b7221 */ /* 0x000fe40000000000 */
[----:B------:R-:W-:Y:S02]  /*0860*/  FADD R26, R15, R26 ;  /* 0x0000001a0f1a7221 */ /* 0x000fe40000000000 */
[----:B----4-:R-:W-:Y:S02]  /*0870*/  FADD R16, R16, R7 ;  /* 0x0000000710107221 */ /* 0x010fe40000000000 */
[----:B------:R-:W-:Y:S02]  /*0880*/  FADD R17, R17, R4 ;  /* 0x0000000411117221 */ /* 0x000fe40000000000 */
[----:B------:R-:W-:Y:S02]  /*0890*/  FADD R18, R18, R27 ;  /* 0x0000001b12127221 */ /* 0x000fe40000000000 */
[----:B------:R-:W-:-:S05]  /*08a0*/  FADD R19, R19, R26 ;  /* 0x0000001a13137221 */ /* 0x000fca0000000000 */
[----:B------:R0:W-:Y:S01]  /*08b0*/  STG.E.128 [R28.64], R16 ;  /* 0x000000101c007986 */ /* 0x0001e2000c101d1e */
[----:B------:R-:W-:Y:S05]  /*08c0*/  @!P1 BRA `(.L_x_5) ;  /* 0xfffffc0000009947 */ /* 0x000fea000383ffff */
.L_x_4:
[----:B------:R-:W-:Y:S05]  /*08d0*/  BSYNC B0 ;  /* 0x0000000000007941 */ /* 0x000fea0003800000 */
.L_x_3:
[----:B------:R-:W-:Y:S06]  /*08e0*/  BAR.SYNC.DEFER_BLOCKING 0x0 ;  /* 0x0000000000007b1d */ /* 0x000fec0000010000 */
[----:B------:R-:W-:Y:S05]  /*08f0*/  @P2 BRA `(.L_x_6) ;  /* 0x0000014000002947 */ /* 0x000fea0003800000 */
[----:B------:R-:W1:Y:S01]  /*0900*/  LDC.64 R4, c[0x0][R25+0x160] ;  /* 0x0000580019047b82 */ /* 0x000e620000000a00 */
[----:B------:R-:W-:Y:S01]  /*0910*/  LEA R24, R24, 0x8, 0x3 ;  /* 0x0000000818187811 */ /* 0x000fe200078e18ff */
[----:B------:R-:W-:-:S03]  /*0920*/  IMAD.MOV.U32 R9, RZ, RZ, c[0x0][0x198] ;  /* 0x00006600ff097624 */ /* 0x000fc600078e00ff */
[----:B------:R-:W-:-:S05]  /*0930*/  IADD3 R7, P1, R24, c[0x0][0x188], RZ ;  /* 0x0000620018077a10 */ /* 0x000fca0007f3e0ff */
[----:B------:R-:W-:Y:S01]  /*0940*/  IMAD.X R6, RZ, RZ, c[0x0][0x18c], P1 ;  /* 0x00006300ff067624 */ /* 0x000fe200008e06ff */
[----:B-1----:R-:W-:-:S04]  /*0950*/  LEA R4, P1, R7, R4, 0x2 ;  /* 0x0000000407047211 */ /* 0x002fc800078210ff */
[----:B------:R-:W-:Y:S01]  /*0960*/  LEA.HI.X R5, R7, R5, R6, 0x2, P1 ;  /* 0x0000000507057211 */ /* 0x000fe200008f1406 */
[----:B------:R-:W-:Y:S06]  /*0970*/  MEMBAR.ALL.SYS ;  /* 0x0000000000007992 */ /* 0x000fec000000b000 */
[----:B------:R-:W-:-:S00]  /*0980*/  ERRBAR ;  /* 0x00000000000079ab */ /* 0x000fc00000000000 */
[----:B------:R1:W-:Y:S01]  /*0990*/  STG.E.STRONG.SYS [R4.64], R9 ;  /* 0x0000000904007986 */ /* 0x0003e2000c11591e */
[----:B------:R-:W-:Y:S01]  /*09a0*/  IADD3 R24, P1, R24, R23, RZ ;  /* 0x0000001718187210 */ /* 0x000fe20007f3e0ff */
[----:B------:R-:W-:-:S03]  /*09b0*/  ULDC.64 UR22, c[0x0][UR21+0x1a0] ;  /* 0x0000680015167abb */ /* 0x000fc60008000a00 */
[----:B------:R-:W-:Y:S02]  /*09c0*/  LEA R6, P2, R24, UR22, 0x2 ;  /* 0x0000001618067c11 */ /* 0x000fe4000f8410ff */
[----:B------:R-:W-:-:S04]  /*09d0*/  LEA.HI.X.SX32 R23, R23, RZ, 0x1, P1 ;  /* 0x000000ff17177211 */ /* 0x000fc800008f0eff */
[----:B------:R-:W-:-:S05]  /*09e0*/  LEA.HI.X R7, R24, UR23, R23, 0x2, P2 ;  /* 0x0000001718077c11 */ /* 0x000fca00090f1417 */
.L_x_7:
[----:B-1----:R-:W2:Y:S01]  /*09f0*/  LDG.E.STRONG.SYS R4, [R6.64] ;  /* 0x0000001e06047981 */ /* 0x002ea2000c1f5900 */
[----:B------:R-:W-:Y:S01]  /*0a00*/  YIELD ;  /* 0x0000000000007946 */ /* 0x000fe20003800000 */
[----:B--2---:R-:W-:Y:S01]  /*0a10*/  ISETP.NE.AND P1, PT, R4, c[0x0][0x198], PT ;  /* 0x0000660004007a0c */ /* 0x004fe20003f25270 */
[----:B------:R-:W-:-:S12]  /*0a20*/  CCTL.IVALL ;  /* 0x00000000ff00798f */ /* 0x000fd80002000000 */
[----:B------:R-:W-:Y:S05]  /*0a30*/  @P1 BRA `(.L_x_7) ;  /* 0xffffffb000001947 */ /* 0x000fea000383ffff */
.L_x_6:
[----:B------:R-:W-:Y:S01]  /*0a40*/  WARPSYNC 0xffffffff ;  /* 0xffffffff00007948 */ /* 0x000fe20003800000 */
[----:B------:R-:W-:Y:S06]  /*0a50*/  BAR.SYNC.DEFER_BLOCKING 0x0 ;  /* 0x0000000000007b1d */ /* 0x000fec0000010000 */
[----:B------:R-:W-:Y:S05]  /*0a60*/  @P0 EXIT ;  /* 0x000000000000094d */ /* 0x000fea0003800000 */
[----:B------:R-:W-:Y:S01]  /*0a70*/  UIADD3 UR27, UR29, 0x1, URZ ;  /* 0x000000011d1b7890 */ /* 0x000fe2000fffe03f */
[----:B------:R-:W-:Y:S01]  /*0a80*/  BSSY B0, `(.L_x_8) ;  /* 0x000006d000007945 */ /* 0x000fe20003800000 */
[----:B------:R-:W-:Y:S02]  /*0a90*/  UIADD3 UR26, UR29, 0x2, URZ ;  /* 0x000000021d1a7890 */ /* 0x000fe4000fffe03f */
[----:B------:R-:W-:-:S02]  /*0aa0*/  UIADD3 UR25, UR29, 0x3, URZ ;  /* 0x000000031d197890 */ /* 0x000fc4000fffe03f */
[----:B------:R-:W-:Y:S02]  /*0ab0*/  UIADD3 UR24, UR29, 0x4, URZ ;  /* 0x000000041d187890 */ /* 0x000fe4000fffe03f */
[----:B------:R-:W-:Y:S02]  /*0ac0*/  UIADD3 UR23, UR29, 0x5, URZ ;  /* 0x000000051d177890 */ /* 0x000fe4000fffe03f */
[----:B------:R-:W-:Y:S02]  /*0ad0*/  UIADD3 UR22, UR29, 0x6, URZ ;  /* 0x000000061d167890 */ /* 0x000fe4000fffe03f */
[----:B------:R-:W-:Y:S02]  /*0ae0*/  UIADD3 UR21, UR29, 0x7, URZ ;  /* 0x000000071d157890 */ /* 0x000fe4000fffe03f */
[----:B------:R-:W-:Y:S02]  /*0af0*/  ULOP3.LUT UR28, UR29, 0x7, URZ, 0xc0, !UPT ;  /* 0x000000071d1c7892 */ /* 0x000fe4000f8ec03f */
[----:B------:R-:W-:-:S02]  /*0b00*/  ULOP3.LUT UR27, UR27, 0x7, URZ, 0xc0, !UPT ;  /* 0x000000071b1b7892 */ /* 0x000fc4000f8ec03f */
[----:B------:R-:W-:Y:S02]  /*0b10*/  ULOP3.LUT UR26, UR26, 0x7, URZ, 0xc0, !UPT ;  /* 0x000000071a1a7892 */ /* 0x000fe4000f8ec03f */
[----:B------:R-:W-:Y:S02]  /*0b20*/  ULOP3.LUT UR25, UR25, 0x7, URZ, 0xc0, !UPT ;  /* 0x0000000719197892 */ /* 0x000fe4000f8ec03f */
[----:B------:R-:W-:Y:S02]  /*0b30*/  ULOP3.LUT UR24, UR24, 0x7, URZ, 0xc0, !UPT ;  /* 0x0000000718187892 */ /* 0x000fe4000f8ec03f */
[----:B------:R-:W-:Y:S02]  /*0b40*/  ULOP3.LUT UR23, UR23, 0x7, URZ, 0xc0, !UPT ;  /* 0x0000000717177892 */ /* 0x000fe4000f8ec03f */
[----:B------:R-:W-:Y:S02]  /*0b50*/  ULOP3.LUT UR22, UR22, 0x7, URZ, 0xc0, !UPT ;  /* 0x0000000716167892 */ /* 0x000fe4000f8ec03f */
[----:B------:R-:W-:-:S02]  /*0b60*/  ULOP3.LUT UR21, UR21, 0x7, URZ, 0xc0, !UPT ;  /* 0x0000000715157892 */ /* 0x000fc4000f8ec03f */
[----:B------:R-:W-:Y:S02]  /*0b70*/  ULDC UR29, c[0x0][0x188] ;  /* 0x00006200001d7ab9 */ /* 0x000fe40000000800 */
[----:B------:R-:W-:Y:S02]  /*0b80*/  UIADD3 UR28, UR28, -UR29, URZ ;  /* 0x8000001d1c1c7290 */ /* 0x000fe4000fffe03f */
[----:B------:R-:W-:Y:S02]  /*0b90*/  UIADD3 UR27, UR27, -UR29, URZ ;  /* 0x8000001d1b1b7290 */ /* 0x000fe4000fffe03f */
[----:B------:R-:W-:Y:S02]  /*0ba0*/  UIADD3 UR26, UR26, -UR29, URZ ;  /* 0x8000001d1a1a7290 */ /* 0x000fe4000fffe03f */
[----:B------:R-:W-:Y:S02]  /*0bb0*/  UIADD3 UR25, UR25, -UR29, URZ ;  /* 0x8000001d19197290 */ /* 0x000fe4000fffe03f */
[----:B------:R-:W-:-:S02]  /*0bc0*/  UIADD3 UR24, UR24, -UR29, URZ ;  /* 0x8000001d18187290 */ /* 0x000fc4000fffe03f */
[----:B------:R-:W-:Y:S02]  /*0bd0*/  UIADD3 UR23, UR23, -UR29, URZ ;  /* 0x8000001d17177290 */ /* 0x000fe4000fffe03f */
[----:B------:R-:W-:Y:S02]  /*0be0*/  UIADD3 UR22, UR22, -UR29, URZ ;  /* 0x8000001d16167290 */ /* 0x000fe4000fffe03f */
[----:B------:R-:W-:Y:S02]  /*0bf0*/  UIADD3 UR21, UR21, -UR29, URZ ;  /* 0x8000001d15157290 */ /* 0x000fe4000fffe03f */
.L_x_9:
[----:B-1----:R-:W-:-:S04]  /*0c00*/  IMAD.U32 R9, RZ, RZ, UR28 ;  /* 0x0000001cff097e24 */ /* 0x002fc8000f8e00ff */
[----:B------:R-:W-:-:S05]  /*0c10*/  IMAD R9, R9, c[0x0][0x168], R0 ;  /* 0x00005a0009097a24 */ /* 0x000fca00078e0200 */
[--C-:B------:R-:W-:Y:S02]  /*0c20*/  SHF.R.S64 R12, RZ, 0x1e, R9.reuse ;  /* 0x0000001eff0c7819 */ /* 0x100fe40000001009 */
[----:B------:R-:W-:Y:S02]  /*0c30*/  SHF.R.S32.HI R9, RZ, 0x1e, R9 ;  /* 0x0000001eff097819 */ /* 0x000fe40000011409 */
[----:B------:R-:W-:-:S04]  /*0c40*/  IADD3 R4, P0, R12, UR4, RZ ;  /* 0x000000040c047c10 */ /* 0x000fc8000ff1e0ff */
[----:B------:R-:W-:-:S06]  /*0c50*/  IADD3.X R5, R9, UR5, RZ, P0, !PT ;  /* 0x0000000509057c10 */ /* 0x000fcc00087fe4ff */
[----:B------:R-:W2:Y:S01]  /*0c60*/  LDG.E.128 R4, [R4.64] ;  /* 0x0000001e04047981 */ /* 0x000ea2000c1e1d00 */
[----:B------:R-:W-:Y:S01]  /*0c70*/  IMAD.U32 R15, RZ, RZ, UR27 ;  /* 0x0000001bff0f7e24 */ /* 0x000fe2000f8e00ff */
[----:B------:R-:W-:-:S03]  /*0c80*/  IADD3 R12, P0, R12, c[0x0][0x220], RZ ;  /* 0x000088000c0c7a10 */ /* 0x000fc60007f1e0ff */
[----:B------:R-:W-:Y:S01]  /*0c90*/  IMAD R15, R15, c[0x0][0x168], R0 ;  /* 0x00005a000f0f7a24 */ /* 0x000fe200078e0200 */
[----:B------:R-:W-:-:S04]  /*0ca0*/  IADD3.X R13, R9, c[0x0][0x224], RZ, P0, !PT ;  /* 0x00008900090d7a10 */ /* 0x000fc800007fe4ff */
[--C-:B------:R-:W-:Y:S02]  /*0cb0*/  SHF.R.S64 R14, RZ, 0x1e, R15.reuse ;  /* 0x0000001eff0e7819 */ /* 0x100fe4000000100f */
[----:B------:R-:W-:Y:S02]  /*0cc0*/  SHF.R.S32.HI R15, RZ, 0x1e, R15 ;  /* 0x0000001eff0f7819 */ /* 0x000fe4000001140f */
[----:B------:R-:W-:-:S04]  /*0cd0*/  IADD3 R8, P1, R14, UR18, RZ ;  /* 0x000000120e087c10 */ /* 0x000fc8000ff3e0ff */
[----:B------:R-:W-:Y:S01]  /*0ce0*/  IADD3.X R9, R15, UR19, RZ, P1, !PT ;  /* 0x000000130f097c10 */ /* 0x000fe20008ffe4ff */
[----:B0-----:R-:W-:Y:S01]  /*0cf0*/  IMAD.U32 R19, RZ, RZ, UR26 ;  /* 0x0000001aff137e24 */ /* 0x001fe2000f8e00ff */
[----:B--2---:R0:W-:Y:S04]  /*0d00*/  STG.E.128 [R12.64], R4 ;  /* 0x000000040c007986 */ /* 0x0041e8000c101d1e */
[----:B------:R-:W2:Y:S01]  /*0d10*/  LDG.E.128 R8, [R8.64] ;  /* 0x0000001e08087981 */ /* 0x000ea2000c1e1d00 */
[----:B------:R-:W-:Y:S01]  /*0d20*/  IMAD R19, R19, c[0x0][0x168], R0 ;  /* 0x00005a0013137a24 */ /* 0x000fe200078e0200 */
[----:B------:R-:W-:-:S04]  /*0d30*/  IADD3 R14, P0, R14, c[0x0][0x220], RZ ;  /* 0x000088000e0e7a10 */ /* 0x000fc80007f1e0ff */
[--C-:B------:R-:W-:Y:S02]  /*0d40*/  SHF.R.S64 R18, RZ, 0x1e, R19.reuse ;  /* 0x0000001eff127819 */ /* 0x100fe40000001013 */
[----:B------:R-:W-:Y:S02]  /*0d50*/  SHF.R.S32.HI R19, RZ, 0x1e, R19 ;  /* 0x0000001eff137819 */ /* 0x000fe40000011413 */
[C---:B------:R-:W-:Y:S02]  /*0d60*/  IADD3 R16, P1, R18.reuse, UR16, RZ ;  /* 0x0000001012107c10 */ /* 0x040fe4000ff3e0ff */
[----:B------:R-:W-:Y:S02]  /*0d70*/  IADD3.X R15, R15, c[0x0][0x224], RZ, P0, !PT ;  /* 0x000089000f0f7a10 */ /* 0x000fe400007fe4ff */
[----:B------:R-:W-:Y:S01]  /*0d80*/  IADD3.X R17, R19, UR17, RZ, P1, !PT ;  /* 0x0000001113117c10 */ /* 0x000fe20008ffe4ff */
[----:B0-----:R-:W-:Y:S02]  /*0d90*/  IMAD.U32 R13, RZ, RZ, UR25 ;  /* 0x00000019ff0d7e24 */ /* 0x001fe4000f8e00ff */
[----:B--2---:R0:W-:Y:S04]  /*0da0*/  STG.E.128 [R14.64], R8 ;  /* 0x000000080e007986 */ /* 0x0041e8000c101d1e */
[----:B------:R-:W2:Y:S01]  /*0db0*/  LDG.E.128 R4, [R16.64] ;  /* 0x0000001e10047981 */ /* 0x000ea2000c1e1d00 */
[----:B------:R-:W-:Y:S01]  /*0dc0*/  IMAD R22, R13, c[0x0][0x168], R0 ;  /* 0x00005a000d167a24 */ /* 0x000fe200078e0200 */
[----:B------:R-:W-:-:S04]  /*0dd0*/  IADD3 R12, P0, R18, c[0x0][0x220], RZ ;  /* 0x00008800120c7a10 */ /* 0x000fc80007f1e0ff */
[--C-:B------:R-:W-:Y:S02]  /*0de0*/  SHF.R.S64 R20, RZ, 0x1e, R22.reuse ;  /* 0x0000001eff147819 */ /* 0x100fe40000001016 */
[----:B------:R-:W-:Y:S02]  /*0df0*/  SHF.R.S32.HI R22, RZ, 0x1e, R22 ;  /* 0x0000001eff167819 */ /* 0x000fe40000011416 */
[----:B------:R-:W-:Y:S02]  /*0e00*/  IADD3 R18, P1, R20, UR14, RZ ;  /* 0x0000000e14127c10 */ /* 0x000fe4000ff3e0ff */
        /* <DEDUP_REMOVED lines=41> */
[----:B------:R-:W-:-:S03]  /*10a0*/  IADD3.X R19, R22, UR7, RZ, P1, !PT ;  /* 0x0000000716137c10 */ /* 0x000fc60008ffe4ff */
[----:B--2---:R1:W-:Y:S04]  /*10b0*/  STG.E.128 [R12.64], R4 ;  /* 0x000000040c007986 */ /* 0x0043e8000c101d1e */
[----:B0-----:R-:W2:Y:S01]  /*10c0*/  LDG.E.128 R8, [R18.64] ;  /* 0x0000001e12087981 */ /* 0x001ea2000c1e1d00 */
[----:B------:R-:W-:-:S04]  /*10d0*/  IADD3 R14, P0, R20, c[0x0][0x220], RZ ;  /* 0x00008800140e7a10 */ /* 0x000fc80007f1e0ff */
[----:B------:R-:W-:Y:S02]  /*10e0*/  IADD3.X R15, R22, c[0x0][0x224], RZ, P0, !PT ;  /* 0x00008900160f7a10 */ /* 0x000fe400007fe4ff */
[----:B------:R-:W-:-:S05]  /*10f0*/  IADD3 R0, P0, R0, UR20, RZ ;  /* 0x0000001400007c10 */ /* 0x000fca000ff1e0ff */
[----:B------:R-:W-:Y:S01]  /*1100*/  IMAD.X R2, RZ, RZ, R2, P0 ;  /* 0x000000ffff027224 */ /* 0x000fe200000e0602 */
[----:B------:R-:W-:-:S04]  /*1110*/  ISETP.GE.U32.AND P0, PT, R0, R3, PT ;  /* 0x000000030000720c */ /* 0x000fc80003f06070 */
[----:B------:R-:W-:Y:S01]  /*1120*/  ISETP.GE.U32.AND.EX P0, PT, R2, R21, PT, P0 ;  /* 0x000000150200720c */ /* 0x000fe20003f06100 */
[----:B--2---:R1:W-:-:S12]  /*1130*/  STG.E.128 [R14.64], R8 ;  /* 0x000000080e007986 */ /* 0x0043d8000c101d1e */
[----:B------:R-:W-:Y:S05]  /*1140*/  @!P0 BRA `(.L_x_9) ;  /* 0xfffffab000008947 */ /* 0x000fea000383ffff */
[----:B------:R-:W-:Y:S05]  /*1150*/  BSYNC B0 ;  /* 0x0000000000007941 */ /* 0x000fea0003800000 */
.L_x_8:
[----:B------:R-:W-:Y:S05]  /*1160*/  EXIT ;  /* 0x000000000000794d */ /* 0x000fea0003800000 */
.L_x_10:
[----:B------:R-:W-:-:S00]  /*1170*/  BRA `(.L_x_10) ;  /* 0xfffffff000007947 */ /* 0x000fc0000383ffff */
[----:B------:R-:W-:-:S00]  /*1180*/  NOP ;  /* 0x0000000000007918 */ /* 0x000fc00000000000 */
[----:B------:R-:W-:-:S00]  /*1190*/  NOP ;  /* 0x0000000000007918 */ /* 0x000fc00000000000 */
[----:B------:R-:W-:-:S00]  /*11a0*/  NOP ;  /* 0x0000000000007918 */ /* 0x000fc00000000000 */
[----:B------:R-:W-:-:S00]  /*11b0*/  NOP ;  /* 0x0000000000007918 */ /* 0x000fc00000000000 */
[----:B------:R-:W-:-:S00]  /*11c0*/  NOP ;  /* 0x0000000000007918 */ /* 0x000fc00000000000 */
[----:B------:R-:W-:-:S00]  /*11d0*/  NOP ;  /* 0x0000000000007918 */ /* 0x000fc00000000000 */
[----:B------:R-:W-:-:S00]  /*11e0*/  NOP ;  /* 0x0000000000007918 */ /* 0x000fc00000000000 */
[----:B------:R-:W-:-:S00]  /*11f0*/  NOP ;  /* 0x0000000000007918 */ /* 0x000fc00000000000 */
.L_x_34:


//--------------------- .text._ZN17fastertransformer22oneShotAllReduceKernelIjEEvNS_15AllReduceParamsIT_EE --------------------------
	.section	.text._ZN17fastertransformer22oneShotAllReduceKernelIjEEvNS_15AllReduceParamsIT_EE,"ax",@progbits
	.sectioninfo	@"SHI_REGISTERS=30"
	.align	128
.text._ZN17fastertransformer22oneShotAllReduceKernelIjEEvNS_15AllReduceParamsIT_EE:
        .type           _ZN17fastertransformer22oneShotAllReduceKernelIjEEvNS_15AllReduceParamsIT_EE,@function
        .size           _ZN17fastertransformer22oneShotAllReduceKernelIjEEvNS_15AllReduceParamsIT_EE,(.L_x_35 - _ZN17fastertransformer22oneShotAllReduceKernelIjEEvNS_15AllReduceParamsIT_EE)
        .other          _ZN17fastertransformer22oneShotAllReduceKernelIjEEvNS_15AllReduceParamsIT_EE,@"STO_CUDA_ENTRY STV_DEFAULT"
_ZN17fastertransformer22oneShotAllReduceKernelIjEEvNS_15AllReduceParamsIT_EE:
[----:B------:R-:W-:Y:S02]  /*0000*/  MOV R1, c[0x0][0x28] ;  /* 0x00000a0000017a02 */ /* 0x000fe40000000f00 */
[----:B------:R-:W0:Y:S01]  /*0010*/  S2UR UR12, SR_CTAID.X ;  /* 0x00000000000c79c3 */ /* 0x000e220000002500 */
[----:B------:R-:W1:Y:S01]  /*0020*/  S2R R9, SR_TID.X ;  /* 0x0000000000097919 */ /* 0x000e620000002100 */
[----:B------:R-:W-:Y:S02]  /*0030*/  ULDC.64 UR8, c[0x0][0x170] ;  /* 0x00005c0000087ab9 */ /* 0x000fe40000000a00 */
[----:B------:R-:W-:Y:S01]  /*0040*/  ULDC.64 UR10, c[0x0][0x168] ;  /* 0x00005a00000a7ab9 */ /* 0x000fe20000000a00 */
[----:B------:R-:W2:Y:S01]  /*0050*/  S2R R3, SR_CTAID.X ;  /* 0x0000000000037919 */ /* 0x000ea20000002500 */
[----:B------:R-:W-:Y:S02]  /*0060*/  ULDC.64 UR22, c[0x0][0x118] ;  /* 0x0000460000167ab9 */ /* 0x000fe40000000a00 */
[----:B0-----:R-:W-:Y:S01]  /*0070*/  UIADD3 UR6, UR12, 0x1, URZ ;  /* 0x000000010c067890 */ /* 0x001fe2000fffe03f */
[C---:B-1----:R-:W-:Y:S02]  /*0080*/  SHF.L.U32 R4, R9.reuse, 0x2, RZ ;  /* 0x0000000209047819 */ /* 0x042fe400000006ff */
[----:B------:R-:W-:Y:S01]  /*0090*/  ISETP.GT.AND P0, PT, R9, 0x7, PT ;  /* 0x000000070900780c */ /* 0x000fe20003f04270 */
[----:B------:R-:W-:Y:S01]  /*00a0*/  USHF.R.S32.HI UR4, URZ, 0x1f, UR6 ;  /* 0x0000001f3f047899 */ /* 0x000fe20008011406 */
[----:B------:R-:W-:-:S03]  /*00b0*/  SHF.R.S32.HI R5, RZ, 0x1f, R4 ;  /* 0x0000001fff057819 */ /* 0x000fc60000011404 */
[----:B------:R-:W-:Y:S02]  /*00c0*/  UIMAD UR7, UR4, UR8, URZ ;  /* 0x00000008040772a4 */ /* 0x000fe4000f8e023f */
[----:B------:R-:W-:Y:S01]  /*00d0*/  UIMAD.WIDE.U32 UR4, UR6, UR8, URZ ;  /* 0x00000008060472a5 */ /* 0x000fe2000f8e003f */
[----:B--2---:R-:W-:Y:S01]  /*00e0*/  IMAD.WIDE.U32 R4, R3, c[0x0][0x170], R4 ;  /* 0x00005c0003047a25 */ /* 0x004fe200078e0004 */
[----:B------:R-:W-:Y:S02]  /*00f0*/  UIMAD UR7, UR6, UR9, UR7 ;  /* 0x00000009060772a4 */ /* 0x000fe4000f8e0207 */
[----:B------:R-:W-:Y:S01]  /*0100*/  USHF.R.S32.HI UR6, URZ, 0x1f, UR12 ;  /* 0x0000001f3f067899 */ /* 0x000fe2000801140c */
[----:B------:R-:W-:Y:S01]  /*0110*/  IMAD.MOV.U32 R3, RZ, RZ, R4 ;  /* 0x000000ffff037224 */ /* 0x000fe200078e0004 */
[----:B------:R-:W-:Y:S02]  /*0120*/  UISETP.LT.U32.AND UP0, UPT, UR4, UR10, UPT ;  /* 0x0000000a0400728c */ /* 0x000fe4000bf01070 */
[----:B------:R-:W-:-:S02]  /*0130*/  UIADD3 UR21, UR5, UR7, URZ ;  /* 0x0000000705157290 */ /* 0x000fc4000fffe03f */
[----:B------:R-:W-:Y:S02]  /*0140*/  UIMAD UR6, UR6, UR8, URZ ;  /* 0x00000008060672a4 */ /* 0x000fe4000f8e023f */
[----:B------:R-:W-:Y:S02]  /*0150*/  UISETP.LT.U32.AND.EX UP0, UPT, UR21, UR11, UPT, UP0 ;  /* 0x0000000b1500728c */ /* 0x000fe4000bf01100 */
[----:B------:R-:W-:Y:S02]  /*0160*/  UIMAD UR6, UR12, UR9, UR6 ;  /* 0x000000090c0672a4 */ /* 0x000fe4000f8e0206 */
[----:B------:R-:W-:Y:S02]  /*0170*/  USEL UR20, UR4, UR10, UP0 ;  /* 0x0000000a04147287 */ /* 0x000fe40008000000 */
[----:B------:R-:W-:Y:S02]  /*0180*/  USEL UR21, UR21, UR11, UP0 ;  /* 0x0000000b15157287 */ /* 0x000fe40008000000 */
[----:B------:R-:W-:Y:S01]  /*0190*/  ULDC UR4, c[0x0][0x188] ;  /* 0x0000620000047ab9 */ /* 0x000fe20000000800 */
[----:B------:R-:W-:Y:S01]  /*01a0*/  IADD3 R2, R5, UR6, RZ ;  /* 0x0000000605027c10 */ /* 0x000fe2000fffe0ff */
[----:B------:R-:W-:Y:S01]  /*01b0*/  USHF.L.U32 UR18, UR4, 0x3, URZ ;  /* 0x0000000304127899 */ /* 0x000fe2000800063f */
[----:B------:R-:W-:Y:S10]  /*01c0*/  @P0 BRA `(.L_x_11) ;  /* 0x0000013000000947 */ /* 0x000ff40003800000 */
[----:B------:R-:W-:Y:S01]  /*01d0*/  ISETP.NE.AND P0, PT, RZ, UR12, PT ;  /* 0x0000000cff007c0c */ /* 0x000fe2000bf05270 */
[----:B------:R-:W-:-:S02]  /*01e0*/  ULDC.64 UR6, c[0x0][UR18+0x1a0] ;  /* 0x0000680012067abb */ /* 0x000fc40008000a00 */
[----:B------:R-:W-:Y:S01]  /*01f0*/  MOV R6, UR6 ;  /* 0x0000000600067c02 */ /* 0x000fe20008000f00 */
[----:B------:R-:W-:-:S09]  /*0200*/  IMAD.U32 R7, RZ, RZ, UR7 ;  /* 0x00000007ff077e24 */ /* 0x000fd2000f8e00ff */
[----:B------:R-:W-:Y:S05]  /*0210*/  @P0 BRA `(.L_x_12) ;  /* 0x0000009000000947 */ /* 0x000fea0003800000 */
[----:B------:R-:W-:Y:S01]  /*0220*/  HFMA2.MMA R0, -RZ, RZ, 0, 4.76837158203125e-07 ;  /* 0x00000008ff007435 */ /* 0x000fe200000001ff */
[----:B------:R-:W-:Y:S01]  /*0230*/  IMAD.MOV.U32 R13, RZ, RZ, c[0x0][0x188] ;  /* 0x00006200ff0d7624 */ /* 0x000fe200078e00ff */
[----:B------:R-:W-:-:S08]  /*0240*/  MOV R11, c[0x0][0x18c] ;  /* 0x00006300000b7a02 */ /* 0x000fd00000000f00 */
[----:B------:R-:W-:-:S04]  /*0250*/  IMAD R0, R9, R0, c[0x2][0x0] ;  /* 0x0080000009007624 */ /* 0x000fc800078e0200 */
[----:B------:R-:W0:Y:S02]  /*0260*/  LDC.64 R4, c[0x0][R0+0x160] ;  /* 0x0000580000047b82 */ /* 0x000e240000000a00 */
[----:B0-----:R-:W-:-:S04]  /*0270*/  LEA R4, P0, R13, R4, 0x2 ;  /* 0x000000040d047211 */ /* 0x001fc800078010ff */
[----:B------:R-:W-:Y:S02]  /*0280*/  LEA.HI.X R5, R13, R5, R11, 0x2, P0 ;  /* 0x000000050d057211 */ /* 0x000fe400000f140b */
[----:B------:R-:W-:-:S05]  /*0290*/  MOV R11, c[0x0][0x198] ;  /* 0x00006600000b7a02 */ /* 0x000fca0000000f00 */
[----:B------:R0:W-:Y:S02]  /*02a0*/  STG.E [R4.64], R11 ;  /* 0x0000000b04007986 */ /* 0x0001e4000c101916 */
.L_x_12:
[----:B0-----:R-:W-:-:S05]  /*02b0*/  IMAD.WIDE R4, R9, 0x4, R6 ;  /* 0x0000000409047825 */ /* 0x001fca00078e0206 */
.L_x_13:
[----:B------:R-:W2:Y:S01]  /*02c0*/  LDG.E.STRONG.SYS R0, [R4.64] ;  /* 0x0000001604007981 */ /* 0x000ea2000c1f5900 */
[----:B------:R-:W-:Y:S01]  /*02d0*/  YIELD ;  /* 0x0000000000007946 */ /* 0x000fe20003800000 */
[----:B--2---:R-:W-:-:S13]  /*02e0*/  ISETP.GE.U32.AND P0, PT, R0, c[0x0][0x198], PT ;  /* 0x0000660000007a0c */ /* 0x004fda0003f06070 */
[----:B------:R-:W-:Y:S05]  /*02f0*/  @!P0 BRA `(.L_x_13) ;  /* 0xffffffc000008947 */ /* 0x000fea000383ffff */
.L_x_11:
[----:B------:R-:W-:Y:S01]  /*0300*/  WARPSYNC 0xffffffff ;  /* 0xffffffff00007948 */ /* 0x000fe20003800000 */
[----:B------:R-:W-:Y:S01]  /*0310*/  BAR.SYNC.DEFER_BLOCKING 0x0 ;  /* 0x0000000000007b1d */ /* 0x000fe20000010000 */
[----:B------:R-:W-:-:S04]  /*0320*/  ISETP.GE.U32.AND P0, PT, R3, UR20, PT ;  /* 0x0000001403007c0c */ /* 0x000fc8000bf06070 */
[----:B------:R-:W-:-:S13]  /*0330*/  ISETP.GE.U32.AND.EX P0, PT, R2, UR21, PT, P0 ;  /* 0x0000001502007c0c */ /* 0x000fda000bf06100 */
[----:B------:R-:W-:Y:S05]  /*0340*/  @P0 EXIT ;  /* 0x000000000000094d */ /* 0x000fea0003800000 */
[----:B------:R-:W-:Y:S01]  /*0350*/  UIADD3 UR6, UR18, 0x8, URZ ;  /* 0x0000000812067890 */ /* 0x000fe2000fffe03f */
[----:B------:R-:W-:Y:S01]  /*0360*/  BSSY B0, `(.L_x_14) ;  /* 0x000005b000007945 */ /* 0x000fe20003800000 */
[----:B------:R-:W-:Y:S01]  /*0370*/  UIADD3 UR8, UR18, 0x10, URZ ;  /* 0x0000001012087890 */ /* 0x000fe2000fffe03f */
[----:B------:R-:W-:Y:S01]  /*0380*/  IMAD.MOV.U32 R0, RZ, RZ, c[0x0][0x0] ;  /* 0x00000000ff007624 */ /* 0x000fe200078e00ff */
[----:B------:R-:W-:Y:S02]  /*0390*/  UIADD3 UR10, UR18, 0x18, URZ ;  /* 0x00000018120a7890 */ /* 0x000fe4000fffe03f */
[----:B------:R-:W-:Y:S02]  /*03a0*/  UIADD3 UR12, UR18, 0x20, URZ ;  /* 0x00000020120c7890 */ /* 0x000fe4000fffe03f */
[----:B------:R-:W-:Y:S02]  /*03b0*/  UIADD3 UR14, UR18, 0x28, URZ ;  /* 0x00000028120e7890 */ /* 0x000fe4000fffe03f */
[----:B------:R-:W-:-:S02]  /*03c0*/  UIADD3 UR16, UR18, 0x30, URZ ;  /* 0x0000003012107890 */ /* 0x000fc4000fffe03f */
[----:B------:R-:W-:Y:S02]  /*03d0*/  USHF.L.U32 UR4, UR4, 0x3, URZ ;  /* 0x0000000304047899 */ /* 0x000fe4000800063f */
[----:B------:R-:W-:Y:S02]  /*03e0*/  UIADD3 UR18, UR18, -0x8, URZ ;  /* 0xfffffff812127890 */ /* 0x000fe4000fffe03f */
[----:B------:R-:W-:Y:S02]  /*03f0*/  ULOP3.LUT UR4, UR4, 0x38, URZ, 0xc0, !UPT ;  /* 0x0000003804047892 */ /* 0x000fe4000f8ec03f */
[----:B------:R-:W-:Y:S02]  /*0400*/  ULOP3.LUT UR6, UR6, 0x38, URZ, 0xc0, !UPT ;  /* 0x0000003806067892 */ /* 0x000fe4000f8ec03f */
[----:B------:R-:W-:Y:S02]  /*0410*/  ULOP3.LUT UR8, UR8, 0x38, URZ, 0xc0, !UPT ;  /* 0x0000003808087892 */ /* 0x000fe4000f8ec03f */
[----:B------:R-:W-:-:S02]  /*0420*/  ULOP3.LUT UR10, UR10, 0x38, URZ, 0xc0, !UPT ;  /* 0x000000380a0a7892 */ /* 0x000fc4000f8ec03f */
[----:B------:R-:W-:Y:S02]  /*0430*/  ULOP3.LUT UR12, UR12, 0x38, URZ, 0xc0, !UPT ;  /* 0x000000380c0c7892 */ /* 0x000fe4000f8ec03f */
[----:B------:R-:W-:Y:S02]  /*0440*/  ULOP3.LUT UR14, UR14, 0x38, URZ, 0xc0, !UPT ;  /* 0x000000380e0e7892 */ /* 0x000fe4000f8ec03f */
[----:B------:R-:W-:Y:S02]  /*0450*/  ULOP3.LUT UR16, UR16, 0x38, URZ, 0xc0, !UPT ;  /* 0x0000003810107892 */ /* 0x000fe4000f8ec03f */
[----:B------:R-:W-:Y:S02]  /*0460*/  ULOP3.LUT UR18, UR18, 0x38, URZ, 0xc0, !UPT ;  /* 0x0000003812127892 */ /* 0x000fe4000f8ec03f */
[----:B------:R-:W-:Y:S02]  /*0470*/  ULDC.64 UR4, c[0x0][UR4+0x1e0] ;  /* 0x0000780004047abb */ /* 0x000fe40008000a00 */
[----:B------:R-:W-:-:S02]  /*0480*/  ULDC.64 UR6, c[0x0][UR6+0x1e0] ;  /* 0x0000780006067abb */ /* 0x000fc40008000a00 */
[----:B------:R-:W-:Y:S02]  /*0490*/  ULDC.64 UR8, c[0x0][UR8+0x1e0] ;  /* 0x0000780008087abb */ /* 0x000fe40008000a00 */
[----:B------:R-:W-:Y:S02]  /*04a0*/  ULDC.64 UR10, c[0x0][UR10+0x1e0] ;  /* 0x000078000a0a7abb */ /* 0x000fe40008000a00 */
[----:B------:R-:W-:Y:S02]  /*04b0*/  ULDC.64 UR12, c[0x0][UR12+0x1e0] ;  /* 0x000078000c0c7abb */ /* 0x000fe40008000a00 */
[----:B------:R-:W-:Y:S02]  /*04c0*/  ULDC.64 UR14, c[0x0][UR14+0x1e0] ;  /* 0x000078000e0e7abb */ /* 0x000fe40008000a00 */
[----:B------:R-:W-:Y:S02]  /*04d0*/  ULDC.64 UR16, c[0x0][UR16+0x1e0] ;  /* 0x0000780010107abb */ /* 0x000fe40008000a00 */
[----:B------:R-:W-:-:S02]  /*04e0*/  ULDC.64 UR18, c[0x0][UR18+0x1e0] ;  /* 0x0000780012127abb */ /* 0x000fc40008000a00 */
.L_x_15:
[C---:B------:R-:W-:Y:S02]  /*04f0*/  SHF.L.U32 R25, R3.reuse, 0x2, RZ ;  /* 0x0000000203197819 */ /* 0x040fe400000006ff */
[----:B------:R-:W-:-:S02]  /*0500*/  SHF.L.U64.HI R24, R3, 0x2, R2 ;  /* 0x0000000203187819 */ /* 0x000fc40000010202 */
[C---:B------:R-:W-:Y:S02]  /*0510*/  IADD3 R8, P1, R25.reuse, UR4, RZ ;  /* 0x0000000419087c10 */ /* 0x040fe4000ff3e0ff */
[C---:B------:R-:W-:Y:S02]  /*0520*/  IADD3 R12, P0, R25.reuse, UR6, RZ ;  /* 0x00000006190c7c10 */ /* 0x040fe4000ff1e0ff */
[C---:B------:R-:W-:Y:S02]  /*0530*/  IADD3.X R9, R24.reuse, UR5, RZ, P1, !PT ;  /* 0x0000000518097c10 */ /* 0x040fe40008ffe4ff */
[----:B------:R-:W-:Y:S02]  /*0540*/  IADD3 R16, P1, R25, UR8, RZ ;  /* 0x0000000819107c10 */ /* 0x000fe4000ff3e0ff */
[C---:B------:R-:W-:Y:S02]  /*0550*/  IADD3.X R13, R24.reuse, UR7, RZ, P0, !PT ;  /* 0x00000007180d7c10 */ /* 0x040fe400087fe4ff */
[----:B------:R-:W2:Y:S01]  /*0560*/  LDG.E.128 R8, [R8.64] ;  /* 0x0000001608087981 */ /* 0x000ea2000c1e1d00 */
[----:B------:R-:W-:-:S03]  /*0570*/  IADD3.X R17, R24, UR9, RZ, P1, !PT ;  /* 0x0000000918117c10 */ /* 0x000fc60008ffe4ff */
[----:B------:R-:W3:Y:S01]  /*0580*/  LDG.E.128 R12, [R12.64] ;  /* 0x000000160c0c7981 */ /* 0x000ee2000c1e1d00 */
[----:B0-----:R-:W-:-:S03]  /*0590*/  IADD3 R4, P0, R25, UR10, RZ ;  /* 0x0000000a19047c10 */ /* 0x001fc6000ff1e0ff */
[----:B------:R-:W4:Y:S01]  /*05a0*/  LDG.E.128 R16, [R16.64] ;  /* 0x0000001610107981 */ /* 0x000f22000c1e1d00 */
[----:B------:R-:W-:-:S06]  /*05b0*/  IADD3.X R5, R24, UR11, RZ, P0, !PT ;  /* 0x0000000b18057c10 */ /* 0x000fcc00087fe4ff */
[----:B------:R-:W5:Y:S01]  /*05c0*/  LDG.E.128 R4, [R4.64] ;  /* 0x0000001604047981 */ /* 0x000f62000c1e1d00 */
[----:B--2---:R-:W-:Y:S01]  /*05d0*/  FADD R21, RZ, R8 ;  /* 0x00000008ff157221 */ /* 0x004fe20000000000 */
[C---:B------:R-:W-:Y:S01]  /*05e0*/  IADD3 R8, P1, R25.reuse, UR12, RZ ;  /* 0x0000000c19087c10 */ /* 0x040fe2000ff3e0ff */
[----:B------:R-:W-:Y:S02]  /*05f0*/  FADD R23, RZ, R10 ;  /* 0x0000000aff177221 */ /* 0x000fe40000000000 */
[----:B------:R-:W-:Y:S02]  /*0600*/  FADD R10, RZ, R11 ;  /* 0x0000000bff0a7221 */ /* 0x000fe40000000000 */
[----:B------:R-:W-:Y:S01]  /*0610*/  FADD R20, RZ, R9 ;  /* 0x00000009ff147221 */ /* 0x000fe20000000000 */
[----:B------:R-:W-:Y:S01]  /*0620*/  IADD3.X R9, R24, UR13, RZ, P1, !PT ;  /* 0x0000000d18097c10 */ /* 0x000fe20008ffe4ff */
[----:B---3--:R-:W-:Y:S01]  /*0630*/  FADD R21, R12, R21 ;  /* 0x000000150c157221 */ /* 0x008fe20000000000 */
[----:B------:R-:W-:Y:S01]  /*0640*/  IADD3 R12, P0, R25, UR14, RZ ;  /* 0x0000000e190c7c10 */ /* 0x000fe2000ff1e0ff */
[----:B------:R-:W-:-:S02]  /*0650*/  FADD R10, R15, R10 ;  /* 0x0000000a0f0a7221 */ /* 0x000fc40000000000 */
[----:B------:R-:W-:Y:S01]  /*0660*/  FADD R20, R13, R20 ;  /* 0x000000140d147221 */ /* 0x000fe20000000000 */
[----:B------:R-:W-:Y:S01]  /*0670*/  IADD3.X R13, R24, UR15, RZ, P0, !PT ;  /* 0x0000000f180d7c10 */ /* 0x000fe200087fe4ff */
[----:B----4-:R-:W-:Y:S01]  /*0680*/  FADD R21, R16, R21 ;  /* 0x0000001510157221 */ /* 0x010fe20000000000 */
[----:B------:R-:W-:Y:S01]  /*0690*/  IADD3 R16, P1, R25, UR16, RZ ;  /* 0x0000001019107c10 */ /* 0x000fe2000ff3e0ff */
[----:B------:R-:W-:Y:S02]  /*06a0*/  FADD R26, R19, R10 ;  /* 0x0000000a131a7221 */ /* 0x000fe40000000000 */
[----:B------:R-:W2:Y:S01]  /*06b0*/  LDG.E.128 R8, [R8.64] ;  /* 0x0000001608087981 */ /* 0x000ea2000c1e1d00 */
[----:B------:R-:W-:Y:S01]  /*06c0*/  FADD R22, R17, R20 ;  /* 0x0000001411167221 */ /* 0x000fe20000000000 */
[----:B------:R-:W-:Y:S01]  /*06d0*/  IADD3 R20, P0, R25, UR18, RZ ;  /* 0x0000001219147c10 */ /* 0x000fe2000ff1e0ff */
[----:B------:R-:W-:Y:S01]  /*06e0*/  FADD R23, R14, R23 ;  /* 0x000000170e177221 */ /* 0x000fe20000000000 */
[----:B------:R-:W-:Y:S01]  /*06f0*/  IADD3.X R17, R24, UR17, RZ, P1, !PT ;  /* 0x0000001118117c10 */ /* 0x000fe20008ffe4ff */
[----:B------:R-:W3:Y:S01]  /*0700*/  LDG.E.128 R12, [R12.64] ;  /* 0x000000160c0c7981 */ /* 0x000ee2000c1e1d00 */
[----:B-----5:R-:W-:Y:S01]  /*0710*/  FADD R27, R4, R21 ;  /* 0x00000015041b7221 */ /* 0x020fe20000000000 */
[----:B------:R-:W-:Y:S01]  /*0720*/  IADD3.X R21, R24, UR19, RZ, P0, !PT ;  /* 0x0000001318157c10 */ /* 0x000fe200087fe4ff */
[----:B------:R-:W-:-:S02]  /*0730*/  FADD R23, R18, R23 ;  /* 0x0000001712177221 */ /* 0x000fc40000000000 */
[----:B------:R-:W4:Y:S01]  /*0740*/  LDG.E.128 R16, [R16.64] ;  /* 0x0000001610107981 */ /* 0x000f22000c1e1d00 */
[----:B------:R-:W-:Y:S02]  /*0750*/  FADD R4, R5, R22 ;  /* 0x0000001605047221 */ /* 0x000fe40000000000 */
[----:B------:R-:W-:Y:S02]  /*0760*/  FADD R5, R6, R23 ;  /* 0x0000001706057221 */ /* 0x000fe40000000000 */
[----:B------:R-:W5:Y:S01]  /*0770*/  LDG.E.128 R20, [R20.64] ;  /* 0x0000001614147981 */ /* 0x000f62000c1e1d00 */
[----:B------:R-:W-:Y:S02]  /*0780*/  FADD R26, R7, R26 ;  /* 0x0000001a071a7221 */ /* 0x000fe40000000000 */
[----:B--2---:R-:W-:Y:S02]  /*0790*/  FADD R4, R9, R4 ;  /* 0x0000000409047221 */ /* 0x004fe40000000000 */
[----:B------:R-:W-:-:S02]  /*07a0*/  FADD R5, R10, R5 ;  /* 0x000000050a057221 */ /* 0x000fc40000000000 */
[----:B------:R-:W-:Y:S02]  /*07b0*/  FADD R27, R8, R27 ;  /* 0x0000001b081b7221 */ /* 0x000fe40000000000 */
[----:B------:R-:W-:Y:S02]  /*07c0*/  FADD R26, R11, R26 ;  /* 0x0000001a0b1a7221 */ /* 0x000fe40000000000 */
[----:B---3--:R-:W-:Y:S02]  /*07d0*/  FADD R4, R13, R4 ;  /* 0x000000040d047221 */ /* 0x008fe40000000000 */
[----:B------:R-:W-:Y:S02]  /*07e0*/  FADD R5, R14, R5 ;  /* 0x000000050e057221 */ /* 0x000fe40000000000 */
[----:B------:R-:W-:Y:S02]  /*07f0*/  FADD R27, R12, R27 ;  /* 0x0000001b0c1b7221 */ /* 0x000fe40000000000 */
[----:B------:R-:W-:-:S02]  /*0800*/  FADD R26, R15, R26 ;  /* 0x0000001a0f1a7221 */ /* 0x000fc40000000000 */
[----:B----4-:R-:W-:Y:S01]  /*0810*/  FADD R6, R17, R4 ;  /* 0x0000000411067221 */ /* 0x010fe20000000000 */
[----:B------:R-:W-:Y:S01]  /*0820*/  IADD3 R4, P0, R25, c[0x0][0x220], RZ ;  /* 0x0000880019047a10 */ /* 0x000fe20007f1e0ff */
[----:B------:R-:W-:Y:S02]  /*0830*/  FADD R5, R18, R5 ;  /* 0x0000000512057221 */ /* 0x000fe40000000000 */
[----:B------:R-:W-:Y:S02]  /*0840*/  FADD R27, R16, R27 ;  /* 0x0000001b101b7221 */ /* 0x000fe40000000000 */
[----:B------:R-:W-:Y:S02]  /*0850*/  FADD R26, R19, R26 ;  /* 0x0000001a131a7221 */ /* 0x000fe40000000000 */
[----:B-----5:R-:W-:Y:S01]  /*0860*/  FADD R22, R22, R5 ;  /* 0x0000000516167221 */ /* 0x020fe20000000000 */
[----:B------:R-:W-:Y:S01]  /*0870*/  IADD3.X R5, R24, c[0x0][0x224], RZ, P0, !PT ;  /* 0x0000890018057a10 */ /* 0x000fe200007fe4ff */
[----:B------:R-:W-:Y:S01]  /*0880*/  FADD R20, R20, R27 ;  /* 0x0000001b14147221 */ /* 0x000fe20000000000 */
[----:B------:R-:W-:Y:S01]  /*0890*/  LEA R3, P0, R0, R3, 0x2 ;  /* 0x0000000300037211 */ /* 0x000fe200078010ff */
[----:B------:R-:W-:-:S02]  /*08a0*/  FADD R21, R21, R6 ;  /* 0x0000000615157221 */ /* 0x000fc40000000000 */
[----:B------:R-:W-:Y:S01]  /*08b0*/  FADD R23, R23, R26 ;  /* 0x0000001a17177221 */ /* 0x000fe20000000000 */
[----:B------:R-:W-:Y:S02]  /*08c0*/  IADD3.X R2, RZ, R2, RZ, P0, !PT ;  /* 0x00000002ff027210 */ /* 0x000fe400007fe4ff */
[----:B------:R-:W-:Y:S02]  /*08d0*/  ISETP.GE.U32.AND P0, PT, R3, UR20, PT ;  /* 0x0000001403007c0c */ /* 0x000fe4000bf06070 */
[----:B------:R0:W-:Y:S02]  /*08e0*/  STG.E.128 [R4.64], R20 ;  /* 0x0000001404007986 */ /* 0x0001e4000c101d16 */
[----:B------:R-:W-:-:S13]  /*08f0*/  ISETP.GE.U32.AND.EX P0, PT, R2, UR21, PT, P0 ;  /* 0x0000001502007c0c */ /* 0x000fda000bf06100 */
[----:B------:R-:W-:Y:S05]  /*0900*/  @!P0 BRA `(.L_x_15) ;  /* 0xfffffbe000008947 */ /* 0x000fea000383ffff */
[----:B------:R-:W-:Y:S05]  /*0910*/  BSYNC B0 ;  /* 0x0000000000007941 */ /* 0x000fea0003800000 */
.L_x_14:
[----:B------:R-:W-:Y:S05]  /*0920*/  EXIT ;  /* 0x000000000000794d */ /* 0x000fea0003800000 */
.L_x_16:
        /* <DEDUP_REMOVED lines=13> */
.L_x_35:


//--------------------- .text._ZN17fastertransformer22twoShotAllReduceKernelItEEvNS_15AllReduceParamsIT_EE --------------------------
	.section	.text._ZN17fastertransformer22twoShotAllReduceKernelItEEvNS_15AllReduceParamsIT_EE,"ax",@progbits
	.sectioninfo	@"SHI_REGISTERS=32"
	.align	128
.text._ZN17fastertransformer22twoShotAllReduceKernelItEEvNS_15AllReduceParamsIT_EE:
        .type           _ZN17fastertransformer22twoShotAllReduceKernelItEEvNS_15AllReduceParamsIT_EE,@function
        .size           _ZN17fastertransformer22twoShotAllReduceKernelItEEvNS_15AllReduceParamsIT_EE,(.L_x_36 - _ZN17fastertransformer22twoShotAllReduceKernelItEEvNS_15AllReduceParamsIT_EE)
        .other          _ZN17fastertransformer22twoShotAllReduceKernelItEEvNS_15AllReduceParamsIT_EE,@"STO_CUDA_ENTRY STV_DEFAULT"
_ZN17fastertransformer22twoShotAllReduceKernelItEEvNS_15AllReduceParamsIT_EE:
        /* <DEDUP_REMOVED lines=37> */
.L_x_18:
[----:B0-----:R-:W-:-:S05]  /*0250*/  IMAD.WIDE R4, R23, 0x4, R6 ;  /* 0x0000000417047825 */ /* 0x001fca00078e0206 */
.L_x_19:
[----:B------:R-:W2:Y:S01]  /*0260*/  LDG.E.STRONG.SYS R6, [R4.64] ;  /* 0x0000001e04067981 */ /* 0x000ea2000c1f5900 */
[----:B------:R-:W-:Y:S01]  /*0270*/  YIELD ;  /* 0x0000000000007946 */ /* 0x000fe20003800000 */
[----:B--2---:R-:W-:-:S13]  /*0280*/  ISETP.GE.U32.AND P0, PT, R6, c[0x0][0x198], PT ;  /* 0x0000660006007a0c */ /* 0x004fda0003f06070 */
[----:B------:R-:W-:Y:S05]  /*0290*/  @!P0 BRA `(.L_x_19) ;  /* 0xffffffc000008947 */ /* 0x000fea000383ffff */
.L_x_17:
        /* <DEDUP_REMOVED lines=35> */
.L_x_22:
        /* <DEDUP_REMOVED lines=12> */
[----:B--2---:R-:W-:Y:S01]  /*0590*/  HFMA2.MMA R18, R8, 1, 1, RZ ;  /* 0x3c003c0008127835 */ /* 0x004fe200000000ff */
[----:B------:R-:W-:Y:S01]  /*05a0*/  HADD2 R19, R9, RZ.H0_H0 ;  /* 0x200000ff09137230 */ /* 0x000fe20000000000 */
[----:B------:R-:W-:Y:S01]  /*05b0*/  HFMA2.MMA R26, R10, 1, 1, RZ ;  /* 0x3c003c000a1a7835 */ /* 0x000fe200000000ff */
[----:B------:R-:W-:-:S02]  /*05c0*/  HADD2 R27, R11, RZ.H0_H0 ;  /* 0x200000ff0b1b7230 */ /* 0x000fc40000000000 */
[----:B------:R0:W2:Y:S01]  /*05d0*/  LDG.E.128 R8, [R12.64] ;  /* 0x0000001e0c087981 */ /* 0x0000a2000c1e1d00 */
[----:B---3--:R-:W-:Y:S01]  /*05e0*/  HFMA2.MMA R18, R18, 1, 1, R4 ;  /* 0x3c003c0012127835 */ /* 0x008fe20000000004 */
[----:B------:R-:W-:Y:S01]  /*05f0*/  IADD3 R4, P1, R17, UR12, RZ ;  /* 0x0000000c11047c10 */ /* 0x000fe2000ff3e0ff */
[----:B------:R-:W-:Y:S01]  /*0600*/  HADD2 R19, R19, R5 ;  /* 0x0000000513137230 */ /* 0x000fe20000000000 */
[----:B------:R-:W-:Y:S02]  /*0610*/  HFMA2.MMA R26, R26, 1, 1, R6 ;  /* 0x3c003c001a1a7835 */ /* 0x000fe40000000006 */
[----:B------:R-:W-:Y:S01]  /*0620*/  IADD3.X R5, R16, UR13, RZ, P1, !PT ;  /* 0x0000000d10057c10 */ /* 0x000fe20008ffe4ff */
[----:B0-----:R-:W3:Y:S01]  /*0630*/  LDG.E.128 R12, [R14.64] ;  /* 0x0000001e0e0c7981 */ /* 0x001ee2000c1e1d00 */
[----:B------:R-:W-:-:S04]  /*0640*/  HADD2 R27, R27, R7 ;  /* 0x000000071b1b7230 */ /* 0x000fc80000000000 */
[----:B------:R-:W4:Y:S01]  /*0650*/  LDG.E.128 R4, [R4.64] ;  /* 0x0000001e04047981 */ /* 0x000f22000c1e1d00 */
[----:B--2---:R-:W-:Y:S02]  /*0660*/  HFMA2.MMA R8, R18, 1, 1, R8 ;  /* 0x3c003c0012087835 */ /* 0x004fe40000000008 */
[----:B------:R-:W-:Y:S01]  /*0670*/  HFMA2.MMA R26, R26, 1, 1, R10 ;  /* 0x3c003c001a1a7835 */ /* 0x000fe2000000000a */
[C---:B------:R-:W-:Y:S01]  /*0680*/  IADD3 R10, P1, R17.reuse, UR10, RZ ;  /* 0x0000000a110a7c10 */ /* 0x040fe2000ff3e0ff */
[----:B------:R-:W-:Y:S02]  /*0690*/  HADD2 R19, R19, R9 ;  /* 0x0000000913137230 */ /* 0x000fe40000000000 */
[----:B------:R-:W-:Y:S01]  /*06a0*/  HADD2 R27, R27, R11 ;  /* 0x0000000b1b1b7230 */ /* 0x000fe20000000000 */
[----:B---3--:R-:W-:Y:S01]  /*06b0*/  HFMA2.MMA R8, R8, 1, 1, R12 ;  /* 0x3c003c0008087835 */ /* 0x008fe2000000000c */
[----:B------:R-:W-:Y:S01]  /*06c0*/  IADD3.X R11, R16, UR11, RZ, P1, !PT ;  /* 0x0000000b100b7c10 */ /* 0x000fe20008ffe4ff */
[----:B------:R-:W-:Y:S01]  /*06d0*/  HADD2 R13, R19, R13 ;  /* 0x0000000d130d7230 */ /* 0x000fe20000000000 */
[----:B------:R-:W-:-:S03]  /*06e0*/  IADD3 R12, P3, R17, UR8, RZ ;  /* 0x00000008110c7c10 */ /* 0x000fc6000ff7e0ff */
[----:B----4-:R-:W-:Y:S01]  /*06f0*/  HFMA2.MMA R4, R8, 1, 1, R4 ;  /* 0x3c003c0008047835 */ /* 0x010fe20000000004 */
[----:B------:R-:W-:Y:S01]  /*0700*/  HADD2 R5, R13, R5 ;  /* 0x000000050d057230 */ /* 0x000fe20000000000 */
[C---:B------:R-:W-:Y:S02]  /*0710*/  IADD3.X R13, R16.reuse, UR9, RZ, P3, !PT ;  /* 0x00000009100d7c10 */ /* 0x040fe40009ffe4ff */
[----:B------:R-:W2:Y:S01]  /*0720*/  LDG.E.128 R8, [R10.64] ;  /* 0x0000001e0a087981 */ /* 0x000ea2000c1e1d00 */
[----:B------:R-:W-:Y:S01]  /*0730*/  IADD3 R18, P4, R17, UR6, RZ ;  /* 0x0000000611127c10 */ /* 0x000fe2000ff9e0ff */
[----:B------:R-:W-:Y:S01]  /*0740*/  HFMA2.MMA R26, R26, 1, 1, R14 ;  /* 0x3c003c001a1a7835 */ /* 0x000fe2000000000e */
[----:B------:R-:W-:Y:S02]  /*0750*/  HADD2 R27, R27, R15 ;  /* 0x0000000f1b1b7230 */ /* 0x000fe40000000000 */
[----:B------:R-:W-:Y:S01]  /*0760*/  IADD3.X R19, R16, UR7, RZ, P4, !PT ;  /* 0x0000000710137c10 */ /* 0x000fe2000a7fe4ff */
[----:B------:R-:W3:Y:S05]  /*0770*/  LDG.E.128 R12, [R12.64] ;  /* 0x0000001e0c0c7981 */ /* 0x000eea000c1e1d00 */
[----:B------:R-:W4:Y:S01]  /*0780*/  LDG.E.128 R16, [R18.64] ;  /* 0x0000001e12107981 */ /* 0x000f22000c1e1d00 */
[----:B------:R-:W-:Y:S01]  /*0790*/  HFMA2.MMA R26, R26, 1, 1, R6 ;  /* 0x3c003c001a1a7835 */ /* 0x000fe20000000006 */
[----:B------:R-:W-:Y:S01]  /*07a0*/  HADD2 R27, R27, R7 ;  /* 0x000000071b1b7230 */ /* 0x000fe20000000000 */
[----:B------:R-:W-:-:S05]  /*07b0*/  IADD3 R22, P1, R22, UR20, RZ ;  /* 0x0000001416167c10 */ /* 0x000fca000ff3e0ff */
[----:B------:R-:W-:Y:S01]  /*07c0*/  IMAD.X R20, RZ, RZ, R20, P1 ;  /* 0x000000ffff147224 */ /* 0x000fe200008e0614 */
[----:B------:R-:W-:-:S04]  /*07d0*/  ISETP.GE.U32.AND P1, PT, R22, R3, PT ;  /* 0x000000031600720c */ /* 0x000fc80003f26070 */
[----:B------:R-:W-:Y:S01]  /*07e0*/  ISETP.GE.U32.AND.EX P1, PT, R20, R21, PT, P1 ;  /* 0x000000151400720c */ /* 0x000fe20003f26110 */
[----:B--2---:R-:W-:Y:S02]  /*07f0*/  HFMA2.MMA R6, R4, 1, 1, R8 ;  /* 0x3c003c0004067835 */ /* 0x004fe40000000008 */
[----:B------:R-:W-:Y:S01]  /*0800*/  HFMA2.MMA R7, R26, 1, 1, R10 ;  /* 0x3c003c001a077835 */ /* 0x000fe2000000000a */
[----:B------:R-:W-:Y:S02]  /*0810*/  HADD2 R5, R5, R9 ;  /* 0x0000000905057230 */ /* 0x000fe40000000000 */
[----:B------:R-:W-:Y:S01]  /*0820*/  HADD2 R27, R27, R11 ;  /* 0x0000000b1b1b7230 */ /* 0x000fe20000000000 */
[----:B---3--:R-:W-:Y:S02]  /*0830*/  HFMA2.MMA R8, R6, 1, 1, R12 ;  /* 0x3c003c0006087835 */ /* 0x008fe4000000000c */
[----:B------:R-:W-:Y:S01]  /*0840*/  HFMA2.MMA R9, R7, 1, 1, R14 ;  /* 0x3c003c0007097835 */ /* 0x000fe2000000000e */
[----:B------:R-:W-:-:S02]  /*0850*/  HADD2 R5, R5, R13 ;  /* 0x0000000d05057230 */ /* 0x000fc40000000000 */
[----:B------:R-:W-:Y:S01]  /*0860*/  HADD2 R27, R27, R15 ;  /* 0x0000000f1b1b7230 */ /* 0x000fe20000000000 */
[----:B----4-:R-:W-:Y:S02]  /*0870*/  HFMA2.MMA R16, R8, 1, 1, R16 ;  /* 0x3c003c0008107835 */ /* 0x010fe40000000010 */
[----:B------:R-:W-:Y:S01]  /*0880*/  HFMA2.MMA R18, R9, 1, 1, R18 ;  /* 0x3c003c0009127835 */ /* 0x000fe20000000012 */
[----:B------:R-:W-:Y:S02]  /*0890*/  HADD2 R17, R5, R17 ;  /* 0x0000001105117230 */ /* 0x000fe40000000000 */
[----:B------:R-:W-:-:S05]  /*08a0*/  HADD2 R19, R27, R19 ;  /* 0x000000131b137230 */ /* 0x000fca0000000000 */
[----:B------:R0:W-:Y:S01]  /*08b0*/  STG.E.128 [R28.64], R16 ;  /* 0x000000101c007986 */ /* 0x0001e2000c101d1e */
[----:B------:R-:W-:Y:S05]  /*08c0*/  @!P1 BRA `(.L_x_22) ;  /* 0xfffffc0000009947 */ /* 0x000fea000383ffff */
.L_x_21:
[----:B------:R-:W-:Y:S05]  /*08d0*/  BSYNC B0 ;  /* 0x0000000000007941 */ /* 0x000fea0003800000 */
.L_x_20:
        /* <DEDUP_REMOVED lines=17> */
.L_x_24:
[----:B-1----:R-:W2:Y:S01]  /*09f0*/  LDG.E.STRONG.SYS R4, [R6.64] ;  /* 0x0000001e06047981 */ /* 0x002ea2000c1f5900 */
[----:B------:R-:W-:Y:S01]  /*0a00*/  YIELD ;  /* 0x0000000000007946 */ /* 0x000fe20003800000 */
[----:B--2---:R-:W-:Y:S01]  /*0a10*/  ISETP.NE.AND P1, PT, R4, c[0x0][0x198], PT ;  /* 0x0000660004007a0c */ /* 0x004fe20003f25270 */
[----:B------:R-:W-:-:S12]  /*0a20*/  CCTL.IVALL ;  /* 0x00000000ff00798f */ /* 0x000fd80002000000 */
[----:B------:R-:W-:Y:S05]  /*0a30*/  @P1 BRA `(.L_x_24) ;  /* 0xffffffb000001947 */ /* 0x000fea000383ffff */
.L_x_23:
        /* <DEDUP_REMOVED lines=28> */
.L_x_26:
        /* <DEDUP_REMOVED lines=86> */
.L_x_25:
[----:B------:R-:W-:Y:S05]  /*1160*/  EXIT ;  /* 0x000000000000794d */ /* 0x000fea0003800000 */
.L_x_27:
        /* <DEDUP_REMOVED lines=9> */
.L_x_36:


//--------------------- .text._ZN17fastertransformer22oneShotAllReduceKernelItEEvNS_15AllReduceParamsIT_EE --------------------------
	.section	.text._ZN17fastertransformer22oneShotAllReduceKernelItEEvNS_15AllReduceParamsIT_EE,"ax",@progbits
	.sectioninfo	@"SHI_REGISTERS=29"
	.align	128
.text._ZN17fastertransformer22oneShotAllReduceKernelItEEvNS_15AllReduceParamsIT_EE:
        .type           _ZN17fastertransformer22oneShotAllReduceKernelItEEvNS_15AllReduceParamsIT_EE,@function
        .size           _ZN17fastertransformer22oneShotAllReduceKernelItEEvNS_15AllReduceParamsIT_EE,(.L_x_37 - _ZN17fastertransformer22oneShotAllReduceKernelItEEvNS_15AllReduceParamsIT_EE)
        .other          _ZN17fastertransformer22oneShotAllReduceKernelItEEvNS_15AllReduceParamsIT_EE,@"STO_CUDA_ENTRY STV_DEFAULT"
_ZN17fastertransformer22oneShotAllReduceKernelItEEvNS_15AllReduceParamsIT_EE:
[----:B------:R-:W-:Y:S02]  /*0000*/  IMAD.MOV.U32 R1, RZ, RZ, c[0x0][0x28] ;  /* 0x00000a00ff017624 */ /* 0x000fe400078e00ff */
[----:B------:R-:W0:Y:S01]  /*0010*/  S2UR UR12, SR_CTAID.X ;  /* 0x00000000000c79c3 */ /* 0x000e220000002500 */
[----:B------:R-:W1:Y:S01]  /*0020*/  S2R R9, SR_TID.X ;  /* 0x0000000000097919 */ /* 0x000e620000002100 */
[----:B------:R-:W-:Y:S02]  /*0030*/  ULDC.64 UR8, c[0x0][0x170] ;  /* 0x00005c0000087ab9 */ /* 0x000fe40000000a00 */
[----:B------:R-:W-:Y:S01]  /*0040*/  ULDC.64 UR10, c[0x0][0x168] ;  /* 0x00005a00000a7ab9 */ /* 0x000fe20000000a00 */
[----:B------:R-:W2:Y:S01]  /*0050*/  S2R R3, SR_CTAID.X ;  /* 0x0000000000037919 */ /* 0x000ea20000002500 */
[----:B------:R-:W-:Y:S02]  /*0060*/  ULDC.64 UR22, c[0x0][0x118] ;  /* 0x0000460000167ab9 */ /* 0x000fe40000000a00 */
[----:B0-----:R-:W-:Y:S01]  /*0070*/  UIADD3 UR6, UR12, 0x1, URZ ;  /* 0x000000010c067890 */ /* 0x001fe2000fffe03f */
[C---:B-1----:R-:W-:Y:S01]  /*0080*/  IMAD.SHL.U32 R4, R9.reuse, 0x8, RZ ;  /* 0x0000000809047824 */ /* 0x042fe200078e00ff */
[----:B------:R-:W-:-:S02]  /*0090*/  ISETP.GT.AND P0, PT, R9, 0x7, PT ;  /* 0x000000070900780c */ /* 0x000fc40003f04270 */
[----:B------:R-:W-:Y:S02]  /*00a0*/  USHF.R.S32.HI UR4, URZ, 0x1f, UR6 ;  /* 0x0000001f3f047899 */ /* 0x000fe40008011406 */
[--C-:B------:R-:W-:Y:S02]  /*00b0*/  SHF.R.S32.HI R5, RZ, 0x1f, R4.reuse ;  /* 0x0000001fff057819 */ /* 0x100fe40000011404 */
[----:B------:R-:W-:Y:S02]  /*00c0*/  UIMAD UR7, UR4, UR8, URZ ;  /* 0x00000008040772a4 */ /* 0x000fe4000f8e023f */
[----:B------:R-:W-:Y:S01]  /*00d0*/  UIMAD.WIDE.U32 UR4, UR6, UR8, URZ ;  /* 0x00000008060472a5 */ /* 0x000fe2000f8e003f */
[----:B--2---:R-:W-:Y:S01]  /*00e0*/  IMAD.WIDE.U32 R4, R3, c[0x0][0x170], R4 ;  /* 0x00005c0003047a25 */ /* 0x004fe200078e0004 */
[----:B------:R-:W-:Y:S02]  /*00f0*/  UIMAD UR7, UR6, UR9, UR7 ;  /* 0x00000009060772a4 */ /* 0x000fe4000f8e0207 */
[----:B------:R-:W-:Y:S01]  /*0100*/  USHF.R.S32.HI UR6, URZ, 0x1f, UR12 ;  /* 0x0000001f3f067899 */ /* 0x000fe2000801140c */
[----:B------:R-:W-:Y:S01]  /*0110*/  IMAD.MOV.U32 R3, RZ, RZ, R4 ;  /* 0x000000ffff037224 */ /* 0x000fe200078e0004 */
[----:B------:R-:W-:-:S02]  /*0120*/  UISETP.LT.U32.AND UP0, UPT, UR4, UR10, UPT ;  /* 0x0000000a0400728c */ /* 0x000fc4000bf01070 */
[----:B------:R-:W-:Y:S02]  /*0130*/  UIADD3 UR21, UR5, UR7, URZ ;  /* 0x0000000705157290 */ /* 0x000fe4000fffe03f */
[----:B------:R-:W-:Y:S02]  /*0140*/  UIMAD UR6, UR6, UR8, URZ ;  /* 0x00000008060672a4 */ /* 0x000fe4000f8e023f */
[----:B------:R-:W-:Y:S02]  /*0150*/  UISETP.LT.U32.AND.EX UP0, UPT, UR21, UR11, UPT, UP0 ;  /* 0x0000000b1500728c */ /* 0x000fe4000bf01100 */
[----:B------:R-:W-:Y:S02]  /*0160*/  UIMAD UR6, UR12, UR9, UR6 ;  /* 0x000000090c0672a4 */ /* 0x000fe4000f8e0206 */
[----:B------:R-:W-:Y:S02]  /*0170*/  USEL UR20, UR4, UR10, UP0 ;  /* 0x0000000a04147287 */ /* 0x000fe40008000000 */
[----:B------:R-:W-:-:S02]  /*0180*/  USEL UR21, UR21, UR11, UP0 ;  /* 0x0000000b15157287 */ /* 0x000fc40008000000 */
[----:B------:R-:W-:Y:S01]  /*0190*/  ULDC UR4, c[0x0][0x188] ;  /* 0x0000620000047ab9 */ /* 0x000fe20000000800 */
[----:B------:R-:W-:Y:S01]  /*01a0*/  IADD3 R2, R5, UR6, RZ ;  /* 0x0000000605027c10 */ /* 0x000fe2000fffe0ff */
[----:B------:R-:W-:Y:S01]  /*01b0*/  USHF.L.U32 UR18, UR4, 0x3, URZ ;  /* 0x0000000304127899 */ /* 0x000fe2000800063f */
[----:B------:R-:W-:Y:S10]  /*01c0*/  @P0 BRA `(.L_x_28) ;  /* 0x0000013000000947 */ /* 0x000ff40003800000 */
[----:B------:R-:W-:Y:S01]  /*01d0*/  ISETP.NE.AND P0, PT, RZ, UR12, PT ;  /* 0x0000000cff007c0c */ /* 0x000fe2000bf05270 */
[----:B------:R-:W-:Y:S02]  /*01e0*/  ULDC.64 UR6, c[0x0][UR18+0x1a0] ;  /* 0x0000680012067abb */ /* 0x000fe40008000a00 */
[----:B------:R-:W-:Y:S02]  /*01f0*/  IMAD.U32 R6, RZ, RZ, UR6 ;  /* 0x00000006ff067e24 */ /* 0x000fe4000f8e00ff */
[----:B------:R-:W-:-:S08]  /*0200*/  IMAD.U32 R7, RZ, RZ, UR7 ;  /* 0x00000007ff077e24 */ /* 0x000fd0000f8e00ff */
[----:B------:R-:W-:Y:S05]  /*0210*/  @P0 BRA `(.L_x_29) ;  /* 0x0000009000000947 */ /* 0x000fea0003800000 */
[----:B------:R-:W-:Y:S02]  /*0220*/  IMAD.MOV.U32 R0, RZ, RZ, 0x8 ;  /* 0x00000008ff007424 */ /* 0x000fe400078e00ff */
[----:B------:R-:W-:Y:S02]  /*0230*/  IMAD.MOV.U32 R13, RZ, RZ, c[0x0][0x188] ;  /* 0x00006200ff0d7624 */ /* 0x000fe400078e00ff */
[----:B------:R-:W-:Y:S02]  /*0240*/  IMAD R0, R9, R0, c[0x2][0x0] ;  /* 0x0080000009007624 */ /* 0x000fe400078e0200 */
[----:B------:R-:W-:Y:S02]  /*0250*/  IMAD.MOV.U32 R11, RZ, RZ, c[0x0][0x18c] ;  /* 0x00006300ff0b7624 */ /* 0x000fe400078e00ff */
[----:B------:R-:W0:Y:S02]  /*0260*/  LDC.64 R4, c[0x0][R0+0x160] ;  /* 0x0000580000047b82 */ /* 0x000e240000000a00 */
[----:B0-----:R-:W-:-:S04]  /*0270*/  LEA R4, P0, R13, R4, 0x2 ;  /* 0x000000040d047211 */ /* 0x001fc800078010ff */
[----:B------:R-:W-:Y:S01]  /*0280*/  LEA.HI.X R5, R13, R5, R11, 0x2, P0 ;  /* 0x000000050d057211 */ /* 0x000fe200000f140b */
[----:B------:R-:W-:-:S05]  /*0290*/  IMAD.MOV.U32 R11, RZ, RZ, c[0x0][0x198] ;  /* 0x00006600ff0b7624 */ /* 0x000fca00078e00ff */
[----:B------:R0:W-:Y:S03]  /*02a0*/  STG.E [R4.64], R11 ;  /* 0x0000000b04007986 */ /* 0x0001e6000c101916 */
.L_x_29:
[----:B0-----:R-:W-:-:S05]  /*02b0*/  IMAD.WIDE R4, R9, 0x4, R6 ;  /* 0x0000000409047825 */ /* 0x001fca00078e0206 */
.L_x_30:
[----:B------:R-:W2:Y:S01]  /*02c0*/  LDG.E.STRONG.SYS R0, [R4.64] ;  /* 0x0000001604007981 */ /* 0x000ea2000c1f5900 */
[----:B------:R-:W-:Y:S01]  /*02d0*/  YIELD ;  /* 0x0000000000007946 */ /* 0x000fe20003800000 */
[----:B--2---:R-:W-:-:S13]  /*02e0*/  ISETP.GE.U32.AND P0, PT, R0, c[0x0][0x198], PT ;  /* 0x0000660000007a0c */ /* 0x004fda0003f06070 */
[----:B------:R-:W-:Y:S05]  /*02f0*/  @!P0 BRA `(.L_x_30) ;  /* 0xffffffc000008947 */ /* 0x000fea000383ffff */
.L_x_28:
        /* <DEDUP_REMOVED lines=31> */
.L_x_32:
[C---:B------:R-:W-:Y:S01]  /*04f0*/  IMAD.SHL.U32 R25, R3.reuse, 0x2, RZ ;  /* 0x0000000203197824 */ /* 0x040fe200078e00ff */
[----:B------:R-:W-:-:S04]  /*0500*/  SHF.L.U64.HI R24, R3, 0x1, R2 ;  /* 0x0000000103187819 */ /* 0x000fc80000010202 */
[C---:B------:R-:W-:Y:S02]  /*0510*/  IADD3 R8, P1, R25.reuse, UR4, RZ ;  /* 0x0000000419087c10 */ /* 0x040fe4000ff3e0ff */
[C---:B------:R-:W-:Y:S02]  /*0520*/  IADD3 R12, P0, R25.reuse, UR6, RZ ;  /* 0x00000006190c7c10 */ /* 0x040fe4000ff1e0ff */
[C---:B------:R-:W-:Y:S02]  /*0530*/  IADD3.X R9, R24.reuse, UR5, RZ, P1, !PT ;  /* 0x0000000518097c10 */ /* 0x040fe40008ffe4ff */
[C---:B------:R-:W-:Y:S02]  /*0540*/  IADD3.X R13, R24.reuse, UR7, RZ, P0, !PT ;  /* 0x00000007180d7c10 */ /* 0x040fe400087fe4ff */
[----:B------:R-:W-:Y:S02]  /*0550*/  IADD3 R16, P1, R25, UR8, RZ ;  /* 0x0000000819107c10 */ /* 0x000fe4000ff3e0ff */
[----:B------:R-:W2:Y:S02]  /*0560*/  LDG.E.128 R8, [R8.64] ;  /* 0x0000001608087981 */ /* 0x000ea4000c1e1d00 */
[----:B------:R-:W-:-:S02]  /*0570*/  IADD3.X R17, R24, UR9, RZ, P1, !PT ;  /* 0x0000000918117c10 */ /* 0x000fc40008ffe4ff */
[----:B------:R-:W3:Y:S01]  /*0580*/  LDG.E.128 R12, [R12.64] ;  /* 0x000000160c0c7981 */ /* 0x000ee2000c1e1d00 */
[----:B------:R-:W-:-:S03]  /*0590*/  IADD3 R4, P0, R25, UR10, RZ ;  /* 0x0000000a19047c10 */ /* 0x000fc6000ff1e0ff */
[----:B------:R-:W4:Y:S01]  /*05a0*/  LDG.E.128 R16, [R16.64] ;  /* 0x0000001610107981 */ /* 0x000f22000c1e1d00 */
[----:B------:R-:W-:-:S06]  /*05b0*/  IADD3.X R5, R24, UR11, RZ, P0, !PT ;  /* 0x0000000b18057c10 */ /* 0x000fcc00087fe4ff */
[----:B------:R-:W5:Y:S01]  /*05c0*/  LDG.E.128 R4, [R4.64] ;  /* 0x0000001604047981 */ /* 0x000f62000c1e1d00 */
[----:B--2---:R-:W-:Y:S01]  /*05d0*/  HFMA2.MMA R20, R8, 1, 1, RZ ;  /* 0x3c003c0008147835 */ /* 0x004fe200000000ff */
[----:B------:R-:W-:Y:S01]  /*05e0*/  HADD2 R9, R9, RZ.H0_H0 ;  /* 0x200000ff09097230 */ /* 0x000fe20000000000 */
[----:B------:R-:W-:Y:S01]  /*05f0*/  HFMA2.MMA R10, R10, 1, 1, RZ ;  /* 0x3c003c000a0a7835 */ /* 0x000fe200000000ff */
[----:B------:R-:W-:Y:S02]  /*0600*/  HADD2 R11, R11, RZ.H0_H0 ;  /* 0x200000ff0b0b7230 */ /* 0x000fe40000000000 */
[----:B---3--:R-:W-:Y:S01]  /*0610*/  HADD2 R9, R9, R13 ;  /* 0x0000000d09097230 */ /* 0x008fe20000000000 */
[----:B------:R-:W-:Y:S01]  /*0620*/  HFMA2.MMA R8, R20, 1, 1, R12 ;  /* 0x3c003c0014087835 */ /* 0x000fe2000000000c */
[----:B------:R-:W-:Y:S01]  /*0630*/  HADD2 R11, R11, R15 ;  /* 0x0000000f0b0b7230 */ /* 0x000fe20000000000 */
[----:B------:R-:W-:Y:S01]  /*0640*/  HFMA2.MMA R10, R10, 1, 1, R14 ;  /* 0x3c003c000a0a7835 */ /* 0x000fe2000000000e */
[----:B----4-:R-:W-:Y:S01]  /*0650*/  HADD2 R21, R9, R17 ;  /* 0x0000001109157230 */ /* 0x010fe20000000000 */
[C---:B------:R-:W-:Y:S01]  /*0660*/  IADD3 R12, P0, R25.reuse, UR14, RZ ;  /* 0x0000000e190c7c10 */ /* 0x040fe2000ff1e0ff */
[----:B------:R-:W-:Y:S01]  /*0670*/  HADD2 R26, R11, R19 ;  /* 0x000000130b1a7230 */ /* 0x000fe20000000000 */
[----:B------:R-:W-:Y:S01]  /*0680*/  HFMA2.MMA R16, R8, 1, 1, R16 ;  /* 0x3c003c0008107835 */ /* 0x000fe20000000010 */
[----:B------:R-:W-:Y:S01]  /*0690*/  IADD3 R8, P1, R25, UR12, RZ ;  /* 0x0000000c19087c10 */ /* 0x000fe2000ff3e0ff */
[----:B------:R-:W-:Y:S01]  /*06a0*/  HFMA2.MMA R22, R10, 1, 1, R18 ;  /* 0x3c003c000a167835 */ /* 0x000fe20000000012 */
[----:B------:R-:W-:-:S02]  /*06b0*/  IADD3.X R13, R24, UR15, RZ, P0, !PT ;  /* 0x0000000f180d7c10 */ /* 0x000fc400087fe4ff */
[C---:B------:R-:W-:Y:S01]  /*06c0*/  IADD3.X R9, R24.reuse, UR13, RZ, P1, !PT ;  /* 0x0000000d18097c10 */ /* 0x040fe20008ffe4ff */
[----:B-----5:R-:W-:Y:S01]  /*06d0*/  HFMA2.MMA R4, R16, 1, 1, R4 ;  /* 0x3c003c0010047835 */ /* 0x020fe20000000004 */
[C---:B------:R-:W-:Y:S02]  /*06e0*/  IADD3 R16, P1, R25.reuse, UR16, RZ ;  /* 0x0000001019107c10 */ /* 0x040fe4000ff3e0ff */
[----:B------:R-:W2:Y:S04]  /*06f0*/  LDG.E.128 R12, [R12.64] ;  /* 0x000000160c0c7981 */ /* 0x000ea8000c1e1d00 */
[----:B------:R-:W3:Y:S01]  /*0700*/  LDG.E.128 R8, [R8.64] ;  /* 0x0000001608087981 */ /* 0x000ee2000c1e1d00 */
[----:B------:R-:W-:Y:S02]  /*0710*/  IADD3.X R17, R24, UR17, RZ, P1, !PT ;  /* 0x0000001118117c10 */ /* 0x000fe40008ffe4ff */
[----:B------:R-:W-:Y:S01]  /*0720*/  IADD3 R20, P0, R25, UR18, RZ ;  /* 0x0000001219147c10 */ /* 0x000fe2000ff1e0ff */
[----:B------:R-:W-:-:S03]  /*0730*/  HADD2 R5, R21, R5 ;  /* 0x0000000515057230 */ /* 0x000fc60000000000 */
[----:B------:R-:W-:Y:S01]  /*0740*/  IADD3.X R21, R24, UR19, RZ, P0, !PT ;  /* 0x0000001318157c10 */ /* 0x000fe200087fe4ff */
[----:B------:R-:W4:Y:S01]  /*0750*/  LDG.E.128 R16, [R16.64] ;  /* 0x0000001610107981 */ /* 0x000f22000c1e1d00 */
[----:B------:R-:W-:-:S04]  /*0760*/  HFMA2.MMA R6, R22, 1, 1, R6 ;  /* 0x3c003c0016067835 */ /* 0x000fc80000000006 */
[----:B------:R-:W5:Y:S01]  /*0770*/  LDG.E.128 R20, [R20.64] ;  /* 0x0000001614147981 */ /* 0x000f62000c1e1d00 */
[----:B------:R-:W-:Y:S01]  /*0780*/  HADD2 R26, R26, R7 ;  /* 0x000000071a1a7230 */ /* 0x000fe20000000000 */
[----:B---3--:R-:W-:Y:S02]  /*0790*/  HFMA2.MMA R4, R4, 1, 1, R8 ;  /* 0x3c003c0004047835 */ /* 0x008fe40000000008 */
[----:B------:R-:W-:Y:S01]  /*07a0*/  HFMA2.MMA R7, R6, 1, 1, R10 ;  /* 0x3c003c0006077835 */ /* 0x000fe2000000000a */
[----:B------:R-:W-:-:S03]  /*07b0*/  HADD2 R5, R5, R9 ;  /* 0x0000000905057230 */ /* 0x000fc60000000000 */
[----:B--2---:R-:W-:Y:S02]  /*07c0*/  HFMA2.MMA R8, R4, 1, 1, R12 ;  /* 0x3c003c0004087835 */ /* 0x004fe4000000000c */
[----:B------:R-:W-:Y:S01]  /*07d0*/  HFMA2.MMA R9, R7, 1, 1, R14 ;  /* 0x3c003c0007097835 */ /* 0x000fe2000000000e */
[----:B------:R-:W-:Y:S02]  /*07e0*/  HADD2 R26, R26, R11 ;  /* 0x0000000b1a1a7230 */ /* 0x000fe40000000000 */
[----:B------:R-:W-:Y:S01]  /*07f0*/  HADD2 R5, R5, R13 ;  /* 0x0000000d05057230 */ /* 0x000fe20000000000 */
[----:B----4-:R-:W-:Y:S01]  /*0800*/  HFMA2.MMA R10, R8, 1, 1, R16 ;  /* 0x3c003c00080a7835 */ /* 0x010fe20000000010 */
[----:B------:R-:W-:Y:S01]  /*0810*/  HADD2 R26, R26, R15 ;  /* 0x0000000f1a1a7230 */ /* 0x000fe20000000000 */
[----:B------:R-:W-:Y:S01]  /*0820*/  HFMA2.MMA R11, R9, 1, 1, R18 ;  /* 0x3c003c00090b7835 */ /* 0x000fe20000000012 */
[----:B------:R-:W-:Y:S01]  /*0830*/  HADD2 R5, R5, R17 ;  /* 0x0000001105057230 */ /* 0x000fe20000000000 */
[----:B------:R-:W-:Y:S01]  /*0840*/  IADD3 R4, P0, R25, c[0x0][0x220], RZ ;  /* 0x0000880019047a10 */ /* 0x000fe20007f1e0ff */
[----:B------:R-:W-:Y:S01]  /*0850*/  HADD2 R26, R26, R19 ;  /* 0x000000131a1a7230 */ /* 0x000fe20000000000 */
[----:B-----5:R-:W-:Y:S01]  /*0860*/  HFMA2.MMA R20, R10, 1, 1, R20 ;  /* 0x3c003c000a147835 */ /* 0x020fe20000000014 */
[----:B------:R-:W-:Y:S01]  /*0870*/  HADD2 R21, R5, R21 ;  /* 0x0000001505157230 */ /* 0x000fe20000000000 */
[----:B------:R-:W-:Y:S01]  /*0880*/  HFMA2.MMA R22, R11, 1, 1, R22 ;  /* 0x3c003c000b167835 */ /* 0x000fe20000000016 */
[----:B------:R-:W-:Y:S01]  /*0890*/  IADD3.X R5, R24, c[0x0][0x224], RZ, P0, !PT ;  /* 0x0000890018057a10 */ /* 0x000fe200007fe4ff */
[----:B------:R-:W-:Y:S01]  /*08a0*/  HADD2 R23, R26, R23 ;  /* 0x000000171a177230 */ /* 0x000fe20000000000 */
[----:B------:R-:W-:-:S04]  /*08b0*/  LEA R3, P0, R0, R3, 0x3 ;  /* 0x0000000300037211 */ /* 0x000fc800078018ff */
[----:B------:R0:W-:Y:S01]  /*08c0*/  STG.E.128 [R4.64], R20 ;  /* 0x0000001404007986 */ /* 0x0001e2000c101d16 */
[----:B------:R-:W-:Y:S01]  /*08d0*/  IMAD.X R2, RZ, RZ, R2, P0 ;  /* 0x000000ffff027224 */ /* 0x000fe200000e0602 */
[----:B------:R-:W-:-:S04]  /*08e0*/  ISETP.GE.U32.AND P0, PT, R3, UR20, PT ;  /* 0x0000001403007c0c */ /* 0x000fc8000bf06070 */
[----:B------:R-:W-:-:S13]  /*08f0*/  ISETP.GE.U32.AND.EX P0, PT, R2, UR21, PT, P0 ;  /* 0x0000001502007c0c */ /* 0x000fda000bf06100 */
[----:B0-----:R-:W-:Y:S05]  /*0900*/  @!P0 BRA `(.L_x_32) ;  /* 0xfffffbe000008947 */ /* 0x001fea000383ffff */
[----:B------:R-:W-:Y:S05]  /*0910*/  BSYNC B0 ;  /* 0x0000000000007941 */ /* 0x000fea0003800000 */
.L_x_31:
[----:B------:R-:W-:Y:S05]  /*0920*/  EXIT ;  /* 0x000000000000794d */ /* 0x000fea0003800000 */
.L_x_33:
        /* <DEDUP_REMOVED lines=13> */
.L_x_37:
